//
// Generated by NVIDIA NVVM Compiler
//
// Compiler Build ID: CL-36424714
// Cuda compilation tools, release 13.0, V13.0.88
// Based on NVVM 20.0.0
//

.version 9.0
.target sm_100
.address_size 64

	// .globl	_Z9addKernelPKfS0_Pfi
.global .align 4 .b8 __cudart_i2opi_f[24] = {65, 144, 67, 60, 153, 149, 98, 219, 192, 221, 52, 245, 209, 87, 39, 252, 41, 21, 68, 78, 110, 131, 249, 162};

.visible .entry _Z9addKernelPKfS0_Pfi(
	.param .u64 .ptr .align 1 _Z9addKernelPKfS0_Pfi_param_0,
	.param .u64 .ptr .align 1 _Z9addKernelPKfS0_Pfi_param_1,
	.param .u64 .ptr .align 1 _Z9addKernelPKfS0_Pfi_param_2,
	.param .u32 _Z9addKernelPKfS0_Pfi_param_3
)
{
	.reg .pred 	%p<2>;
	.reg .b32 	%r<6>;
	.reg .b32 	%f<4>;
	.reg .b64 	%rd<11>;

	ld.param.u64 	%rd1, [_Z9addKernelPKfS0_Pfi_param_0];
	ld.param.u64 	%rd2, [_Z9addKernelPKfS0_Pfi_param_1];
	ld.param.u64 	%rd3, [_Z9addKernelPKfS0_Pfi_param_2];
	ld.param.u32 	%r2, [_Z9addKernelPKfS0_Pfi_param_3];
	mov.u32 	%r3, %tid.x;
	mov.u32 	%r4, %ctaid.x;
	mov.u32 	%r5, %ntid.x;
	mad.lo.s32 	%r1, %r4, %r5, %r3;
	setp.ge.s32 	%p1, %r1, %r2;
	@%p1 bra 	$L__BB0_2;
	cvta.to.global.u64 	%rd4, %rd1;
	cvta.to.global.u64 	%rd5, %rd2;
	cvta.to.global.u64 	%rd6, %rd3;
	mul.wide.s32 	%rd7, %r1, 4;
	add.s64 	%rd8, %rd4, %rd7;
	ld.global.f32 	%f1, [%rd8];
	add.s64 	%rd9, %rd5, %rd7;
	ld.global.f32 	%f2, [%rd9];
	add.f32 	%f3, %f1, %f2;
	add.s64 	%rd10, %rd6, %rd7;
	st.global.f32 	[%rd10], %f3;
$L__BB0_2:
	ret;

}
	// .globl	_Z10multKernelPKfS0_Pfi
.visible .entry _Z10multKernelPKfS0_Pfi(
	.param .u64 .ptr .align 1 _Z10multKernelPKfS0_Pfi_param_0,
	.param .u64 .ptr .align 1 _Z10multKernelPKfS0_Pfi_param_1,
	.param .u64 .ptr .align 1 _Z10multKernelPKfS0_Pfi_param_2,
	.param .u32 _Z10multKernelPKfS0_Pfi_param_3
)
{
	.reg .pred 	%p<2>;
	.reg .b32 	%r<6>;
	.reg .b32 	%f<4>;
	.reg .b64 	%rd<11>;

	ld.param.u64 	%rd1, [_Z10multKernelPKfS0_Pfi_param_0];
	ld.param.u64 	%rd2, [_Z10multKernelPKfS0_Pfi_param_1];
	ld.param.u64 	%rd3, [_Z10multKernelPKfS0_Pfi_param_2];
	ld.param.u32 	%r2, [_Z10multKernelPKfS0_Pfi_param_3];
	mov.u32 	%r3, %tid.x;
	mov.u32 	%r4, %ctaid.x;
	mov.u32 	%r5, %ntid.x;
	mad.lo.s32 	%r1, %r4, %r5, %r3;
	setp.ge.s32 	%p1, %r1, %r2;
	@%p1 bra 	$L__BB1_2;
	cvta.to.global.u64 	%rd4, %rd1;
	cvta.to.global.u64 	%rd5, %rd2;
	cvta.to.global.u64 	%rd6, %rd3;
	mul.wide.s32 	%rd7, %r1, 4;
	add.s64 	%rd8, %rd4, %rd7;
	ld.global.f32 	%f1, [%rd8];
	add.s64 	%rd9, %rd5, %rd7;
	ld.global.f32 	%f2, [%rd9];
	mul.f32 	%f3, %f1, %f2;
	add.s64 	%rd10, %rd6, %rd7;
	st.global.f32 	[%rd10], %f3;
$L__BB1_2:
	ret;

}
	// .globl	_Z11func1KernelPKfS0_Pfi
.visible .entry _Z11func1KernelPKfS0_Pfi(
	.param .u64 .ptr .align 1 _Z11func1KernelPKfS0_Pfi_param_0,
	.param .u64 .ptr .align 1 _Z11func1KernelPKfS0_Pfi_param_1,
	.param .u64 .ptr .align 1 _Z11func1KernelPKfS0_Pfi_param_2,
	.param .u32 _Z11func1KernelPKfS0_Pfi_param_3
)
{
	.local .align 4 .b8 	__local_depot2[28];
	.reg .b64 	%SP;
	.reg .b64 	%SPL;
	.reg .pred 	%p<102>;
	.reg .b32 	%r<406>;
	.reg .b32 	%f<462>;
	.reg .b64 	%rd<193>;
	.reg .b64 	%fd<21>;

	mov.u64 	%SPL, __local_depot2;
	ld.param.u64 	%rd75, [_Z11func1KernelPKfS0_Pfi_param_0];
	ld.param.u64 	%rd76, [_Z11func1KernelPKfS0_Pfi_param_1];
	ld.param.u64 	%rd77, [_Z11func1KernelPKfS0_Pfi_param_2];
	ld.param.u32 	%r142, [_Z11func1KernelPKfS0_Pfi_param_3];
	add.u64 	%rd1, %SPL, 0;
	mov.u32 	%r143, %tid.x;
	mov.u32 	%r144, %ctaid.x;
	mov.u32 	%r145, %ntid.x;
	mad.lo.s32 	%r1, %r144, %r145, %r143;
	setp.ge.s32 	%p1, %r1, %r142;
	@%p1 bra 	$L__BB2_82;
	cvta.to.global.u64 	%rd79, %rd75;
	cvta.to.global.u64 	%rd80, %rd76;
	cvta.to.global.u64 	%rd81, %rd77;
	mul.wide.s32 	%rd82, %r1, 4;
	add.s64 	%rd2, %rd79, %rd82;
	add.s64 	%rd3, %rd80, %rd82;
	add.s64 	%rd4, %rd81, %rd82;
	ld.global.f32 	%f70, [%rd2];
	sqrt.rn.f32 	%f71, %f70;
	ld.global.f32 	%f72, [%rd3];
	abs.f32 	%f73, %f72;
	mul.f32 	%f74, %f73, 0f4038AA3B;
	ex2.approx.ftz.f32 	%f75, %f74;
	add.f32 	%f76, %f75, 0f3F800000;
	rcp.approx.ftz.f32 	%f77, %f76;
	fma.rn.f32 	%f78, %f77, 0fC0000000, 0f3F800000;
	setp.ge.f32 	%p2, %f73, 0f41102CB4;
	selp.f32 	%f79, 0f3F800000, %f78, %p2;
	copysign.f32 	%f80, %f72, %f79;
	mul.f32 	%f81, %f72, %f72;
	fma.rn.f32 	%f82, %f81, 0f3C80F082, 0fBD563CAE;
	fma.rn.f32 	%f83, %f82, %f81, 0f3E085941;
	fma.rn.f32 	%f84, %f83, %f81, 0fBEAAA9ED;
	fma.rn.f32 	%f85, %f84, %f81, 0f00000000;
	fma.rn.f32 	%f86, %f85, %f72, %f72;
	setp.ge.f32 	%p3, %f73, 0f3F19999A;
	selp.f32 	%f87, %f80, %f86, %p3;
	mul.f32 	%f1, %f71, %f87;
	mul.f32 	%f88, %f1, 0f3F22F983;
	cvt.rni.s32.f32 	%r369, %f88;
	cvt.rn.f32.s32 	%f89, %r369;
	fma.rn.f32 	%f90, %f89, 0fBFC90FDA, %f1;
	fma.rn.f32 	%f91, %f89, 0fB3A22168, %f90;
	fma.rn.f32 	%f452, %f89, 0fA7C234C5, %f91;
	abs.f32 	%f3, %f1;
	setp.ltu.f32 	%p4, %f3, 0f47CE4780;
	@%p4 bra 	$L__BB2_9;
	setp.neu.f32 	%p5, %f3, 0f7F800000;
	@%p5 bra 	$L__BB2_4;
	mov.f32 	%f94, 0f00000000;
	mul.rn.f32 	%f452, %f1, %f94;
	mov.b32 	%r369, 0;
	bra.uni 	$L__BB2_9;
$L__BB2_4:
	mov.b32 	%r3, %f1;
	shl.b32 	%r147, %r3, 8;
	or.b32  	%r4, %r147, -2147483648;
	mov.b64 	%rd165, 0;
	mov.b32 	%r366, 0;
	mov.u64 	%rd163, __cudart_i2opi_f;
	mov.u64 	%rd164, %rd1;
$L__BB2_5:
	.pragma "nounroll";
	ld.global.nc.u32 	%r148, [%rd163];
	mad.wide.u32 	%rd85, %r148, %r4, %rd165;
	shr.u64 	%rd165, %rd85, 32;
	st.local.u32 	[%rd164], %rd85;
	add.s32 	%r366, %r366, 1;
	add.s64 	%rd164, %rd164, 4;
	add.s64 	%rd163, %rd163, 4;
	setp.ne.s32 	%p6, %r366, 6;
	@%p6 bra 	$L__BB2_5;
	shr.u32 	%r149, %r3, 23;
	st.local.u32 	[%rd1+24], %rd165;
	and.b32  	%r7, %r149, 31;
	and.b32  	%r150, %r149, 224;
	add.s32 	%r151, %r150, -128;
	shr.u32 	%r152, %r151, 5;
	mul.wide.u32 	%rd86, %r152, 4;
	sub.s64 	%rd11, %rd1, %rd86;
	ld.local.u32 	%r367, [%rd11+24];
	ld.local.u32 	%r368, [%rd11+20];
	setp.eq.s32 	%p7, %r7, 0;
	@%p7 bra 	$L__BB2_8;
	shf.l.wrap.b32 	%r367, %r368, %r367, %r7;
	ld.local.u32 	%r153, [%rd11+16];
	shf.l.wrap.b32 	%r368, %r153, %r368, %r7;
$L__BB2_8:
	shr.u32 	%r154, %r367, 30;
	shf.l.wrap.b32 	%r155, %r368, %r367, 2;
	shl.b32 	%r156, %r368, 2;
	shr.u32 	%r157, %r155, 31;
	add.s32 	%r158, %r157, %r154;
	neg.s32 	%r159, %r158;
	setp.lt.s32 	%p8, %r3, 0;
	selp.b32 	%r369, %r159, %r158, %p8;
	xor.b32  	%r160, %r155, %r3;
	shr.s32 	%r161, %r155, 31;
	xor.b32  	%r162, %r161, %r155;
	xor.b32  	%r163, %r161, %r156;
	cvt.u64.u32 	%rd87, %r162;
	shl.b64 	%rd88, %rd87, 32;
	cvt.u64.u32 	%rd89, %r163;
	or.b64  	%rd90, %rd88, %rd89;
	cvt.rn.f64.s64 	%fd1, %rd90;
	mul.f64 	%fd2, %fd1, 0d3BF921FB54442D19;
	cvt.rn.f32.f64 	%f92, %fd2;
	neg.f32 	%f93, %f92;
	setp.lt.s32 	%p9, %r160, 0;
	selp.f32 	%f452, %f93, %f92, %p9;
$L__BB2_9:
	add.s32 	%r165, %r369, 1;
	mul.rn.f32 	%f95, %f452, %f452;
	and.b32  	%r166, %r369, 1;
	setp.eq.b32 	%p10, %r166, 1;
	selp.f32 	%f96, %f452, 0f3F800000, %p10;
	fma.rn.f32 	%f97, %f95, %f96, 0f00000000;
	fma.rn.f32 	%f98, %f95, 0f37CBAC00, 0fBAB607ED;
	selp.f32 	%f99, 0fB94D4153, %f98, %p10;
	selp.f32 	%f100, 0f3C0885E4, 0f3D2AAABB, %p10;
	fma.rn.f32 	%f101, %f99, %f95, %f100;
	selp.f32 	%f102, 0fBE2AAAA8, 0fBEFFFFFF, %p10;
	fma.rn.f32 	%f103, %f101, %f95, %f102;
	fma.rn.f32 	%f104, %f103, %f97, %f96;
	and.b32  	%r167, %r165, 2;
	setp.eq.s32 	%p11, %r167, 0;
	mov.f32 	%f105, 0f00000000;
	sub.f32 	%f106, %f105, %f104;
	selp.f32 	%f107, %f104, %f106, %p11;
	ld.global.f32 	%f108, [%rd4];
	fma.rn.f32 	%f7, %f107, 0f00000000, %f108;
	st.global.f32 	[%rd4], %f7;
	ld.global.f32 	%f109, [%rd2];
	sqrt.rn.f32 	%f110, %f109;
	ld.global.f32 	%f111, [%rd3];
	abs.f32 	%f112, %f111;
	mul.f32 	%f113, %f112, 0f4038AA3B;
	ex2.approx.ftz.f32 	%f114, %f113;
	add.f32 	%f115, %f114, 0f3F800000;
	rcp.approx.ftz.f32 	%f116, %f115;
	fma.rn.f32 	%f117, %f116, 0fC0000000, 0f3F800000;
	setp.ge.f32 	%p12, %f112, 0f41102CB4;
	selp.f32 	%f118, 0f3F800000, %f117, %p12;
	copysign.f32 	%f119, %f111, %f118;
	mul.f32 	%f120, %f111, %f111;
	fma.rn.f32 	%f121, %f120, 0f3C80F082, 0fBD563CAE;
	fma.rn.f32 	%f122, %f121, %f120, 0f3E085941;
	fma.rn.f32 	%f123, %f122, %f120, 0fBEAAA9ED;
	fma.rn.f32 	%f124, %f123, %f120, 0f00000000;
	fma.rn.f32 	%f125, %f124, %f111, %f111;
	setp.ge.f32 	%p13, %f112, 0f3F19999A;
	selp.f32 	%f126, %f119, %f125, %p13;
	mul.f32 	%f8, %f110, %f126;
	mul.f32 	%f127, %f8, 0f3F22F983;
	cvt.rni.s32.f32 	%r373, %f127;
	cvt.rn.f32.s32 	%f128, %r373;
	fma.rn.f32 	%f129, %f128, 0fBFC90FDA, %f8;
	fma.rn.f32 	%f130, %f128, 0fB3A22168, %f129;
	fma.rn.f32 	%f453, %f128, 0fA7C234C5, %f130;
	abs.f32 	%f10, %f8;
	setp.ltu.f32 	%p14, %f10, 0f47CE4780;
	@%p14 bra 	$L__BB2_17;
	setp.eq.f32 	%p15, %f10, 0f7F800000;
	@%p15 bra 	$L__BB2_16;
	mov.b32 	%r17, %f8;
	shl.b32 	%r169, %r17, 8;
	or.b32  	%r18, %r169, -2147483648;
	mov.b64 	%rd168, 0;
	mov.b32 	%r370, 0;
	mov.u64 	%rd166, __cudart_i2opi_f;
	mov.u64 	%rd167, %rd1;
$L__BB2_12:
	.pragma "nounroll";
	ld.global.nc.u32 	%r170, [%rd166];
	mad.wide.u32 	%rd93, %r170, %r18, %rd168;
	shr.u64 	%rd168, %rd93, 32;
	st.local.u32 	[%rd167], %rd93;
	add.s32 	%r370, %r370, 1;
	add.s64 	%rd167, %rd167, 4;
	add.s64 	%rd166, %rd166, 4;
	setp.ne.s32 	%p16, %r370, 6;
	@%p16 bra 	$L__BB2_12;
	shr.u32 	%r171, %r17, 23;
	st.local.u32 	[%rd1+24], %rd168;
	and.b32  	%r21, %r171, 31;
	and.b32  	%r172, %r171, 224;
	add.s32 	%r173, %r172, -128;
	shr.u32 	%r174, %r173, 5;
	mul.wide.u32 	%rd94, %r174, 4;
	sub.s64 	%rd18, %rd1, %rd94;
	ld.local.u32 	%r371, [%rd18+24];
	ld.local.u32 	%r372, [%rd18+20];
	setp.eq.s32 	%p17, %r21, 0;
	@%p17 bra 	$L__BB2_15;
	shf.l.wrap.b32 	%r371, %r372, %r371, %r21;
	ld.local.u32 	%r175, [%rd18+16];
	shf.l.wrap.b32 	%r372, %r175, %r372, %r21;
$L__BB2_15:
	shr.u32 	%r176, %r371, 30;
	shf.l.wrap.b32 	%r177, %r372, %r371, 2;
	shl.b32 	%r178, %r372, 2;
	shr.u32 	%r179, %r177, 31;
	add.s32 	%r180, %r179, %r176;
	neg.s32 	%r181, %r180;
	setp.lt.s32 	%p18, %r17, 0;
	selp.b32 	%r373, %r181, %r180, %p18;
	xor.b32  	%r182, %r177, %r17;
	shr.s32 	%r183, %r177, 31;
	xor.b32  	%r184, %r183, %r177;
	xor.b32  	%r185, %r183, %r178;
	cvt.u64.u32 	%rd95, %r184;
	shl.b64 	%rd96, %rd95, 32;
	cvt.u64.u32 	%rd97, %r185;
	or.b64  	%rd98, %rd96, %rd97;
	cvt.rn.f64.s64 	%fd3, %rd98;
	mul.f64 	%fd4, %fd3, 0d3BF921FB54442D19;
	cvt.rn.f32.f64 	%f131, %fd4;
	neg.f32 	%f132, %f131;
	setp.lt.s32 	%p19, %r182, 0;
	selp.f32 	%f453, %f132, %f131, %p19;
	bra.uni 	$L__BB2_17;
$L__BB2_16:
	mov.f32 	%f133, 0f00000000;
	mul.rn.f32 	%f453, %f8, %f133;
	mov.b32 	%r373, 0;
$L__BB2_17:
	add.s32 	%r187, %r373, 1;
	mul.rn.f32 	%f134, %f453, %f453;
	and.b32  	%r188, %r373, 1;
	setp.eq.b32 	%p20, %r188, 1;
	selp.f32 	%f135, %f453, 0f3F800000, %p20;
	fma.rn.f32 	%f136, %f134, %f135, 0f00000000;
	fma.rn.f32 	%f137, %f134, 0f37CBAC00, 0fBAB607ED;
	selp.f32 	%f138, 0fB94D4153, %f137, %p20;
	selp.f32 	%f139, 0f3C0885E4, 0f3D2AAABB, %p20;
	fma.rn.f32 	%f140, %f138, %f134, %f139;
	selp.f32 	%f141, 0fBE2AAAA8, 0fBEFFFFFF, %p20;
	fma.rn.f32 	%f142, %f140, %f134, %f141;
	fma.rn.f32 	%f143, %f142, %f136, %f135;
	and.b32  	%r189, %r187, 2;
	setp.eq.s32 	%p21, %r189, 0;
	mov.f32 	%f144, 0f00000000;
	sub.f32 	%f145, %f144, %f143;
	selp.f32 	%f146, %f143, %f145, %p21;
	add.f32 	%f14, %f7, %f146;
	st.global.f32 	[%rd4], %f14;
	ld.global.f32 	%f147, [%rd2];
	sqrt.rn.f32 	%f148, %f147;
	ld.global.f32 	%f149, [%rd3];
	abs.f32 	%f150, %f149;
	mul.f32 	%f151, %f150, 0f4038AA3B;
	ex2.approx.ftz.f32 	%f152, %f151;
	add.f32 	%f153, %f152, 0f3F800000;
	rcp.approx.ftz.f32 	%f154, %f153;
	fma.rn.f32 	%f155, %f154, 0fC0000000, 0f3F800000;
	setp.ge.f32 	%p22, %f150, 0f41102CB4;
	selp.f32 	%f156, 0f3F800000, %f155, %p22;
	copysign.f32 	%f157, %f149, %f156;
	mul.f32 	%f158, %f149, %f149;
	fma.rn.f32 	%f159, %f158, 0f3C80F082, 0fBD563CAE;
	fma.rn.f32 	%f160, %f159, %f158, 0f3E085941;
	fma.rn.f32 	%f161, %f160, %f158, 0fBEAAA9ED;
	fma.rn.f32 	%f162, %f161, %f158, 0f00000000;
	fma.rn.f32 	%f163, %f162, %f149, %f149;
	setp.ge.f32 	%p23, %f150, 0f3F19999A;
	selp.f32 	%f164, %f157, %f163, %p23;
	mul.f32 	%f15, %f148, %f164;
	mul.f32 	%f165, %f15, 0f3F22F983;
	cvt.rni.s32.f32 	%r377, %f165;
	cvt.rn.f32.s32 	%f166, %r377;
	fma.rn.f32 	%f167, %f166, 0fBFC90FDA, %f15;
	fma.rn.f32 	%f168, %f166, 0fB3A22168, %f167;
	fma.rn.f32 	%f454, %f166, 0fA7C234C5, %f168;
	abs.f32 	%f17, %f15;
	setp.ltu.f32 	%p24, %f17, 0f47CE4780;
	@%p24 bra 	$L__BB2_25;
	setp.eq.f32 	%p25, %f17, 0f7F800000;
	@%p25 bra 	$L__BB2_24;
	mov.b32 	%r31, %f15;
	shl.b32 	%r191, %r31, 8;
	or.b32  	%r32, %r191, -2147483648;
	mov.b64 	%rd171, 0;
	mov.b32 	%r374, 0;
	mov.u64 	%rd169, __cudart_i2opi_f;
	mov.u64 	%rd170, %rd1;
$L__BB2_20:
	.pragma "nounroll";
	ld.global.nc.u32 	%r192, [%rd169];
	mad.wide.u32 	%rd101, %r192, %r32, %rd171;
	shr.u64 	%rd171, %rd101, 32;
	st.local.u32 	[%rd170], %rd101;
	add.s32 	%r374, %r374, 1;
	add.s64 	%rd170, %rd170, 4;
	add.s64 	%rd169, %rd169, 4;
	setp.ne.s32 	%p26, %r374, 6;
	@%p26 bra 	$L__BB2_20;
	shr.u32 	%r193, %r31, 23;
	st.local.u32 	[%rd1+24], %rd171;
	and.b32  	%r35, %r193, 31;
	and.b32  	%r194, %r193, 224;
	add.s32 	%r195, %r194, -128;
	shr.u32 	%r196, %r195, 5;
	mul.wide.u32 	%rd102, %r196, 4;
	sub.s64 	%rd25, %rd1, %rd102;
	ld.local.u32 	%r375, [%rd25+24];
	ld.local.u32 	%r376, [%rd25+20];
	setp.eq.s32 	%p27, %r35, 0;
	@%p27 bra 	$L__BB2_23;
	shf.l.wrap.b32 	%r375, %r376, %r375, %r35;
	ld.local.u32 	%r197, [%rd25+16];
	shf.l.wrap.b32 	%r376, %r197, %r376, %r35;
$L__BB2_23:
	shr.u32 	%r198, %r375, 30;
	shf.l.wrap.b32 	%r199, %r376, %r375, 2;
	shl.b32 	%r200, %r376, 2;
	shr.u32 	%r201, %r199, 31;
	add.s32 	%r202, %r201, %r198;
	neg.s32 	%r203, %r202;
	setp.lt.s32 	%p28, %r31, 0;
	selp.b32 	%r377, %r203, %r202, %p28;
	xor.b32  	%r204, %r199, %r31;
	shr.s32 	%r205, %r199, 31;
	xor.b32  	%r206, %r205, %r199;
	xor.b32  	%r207, %r205, %r200;
	cvt.u64.u32 	%rd103, %r206;
	shl.b64 	%rd104, %rd103, 32;
	cvt.u64.u32 	%rd105, %r207;
	or.b64  	%rd106, %rd104, %rd105;
	cvt.rn.f64.s64 	%fd5, %rd106;
	mul.f64 	%fd6, %fd5, 0d3BF921FB54442D19;
	cvt.rn.f32.f64 	%f169, %fd6;
	neg.f32 	%f170, %f169;
	setp.lt.s32 	%p29, %r204, 0;
	selp.f32 	%f454, %f170, %f169, %p29;
	bra.uni 	$L__BB2_25;
$L__BB2_24:
	mov.f32 	%f171, 0f00000000;
	mul.rn.f32 	%f454, %f15, %f171;
	mov.b32 	%r377, 0;
$L__BB2_25:
	add.s32 	%r209, %r377, 1;
	mul.rn.f32 	%f172, %f454, %f454;
	and.b32  	%r210, %r377, 1;
	setp.eq.b32 	%p30, %r210, 1;
	selp.f32 	%f173, %f454, 0f3F800000, %p30;
	fma.rn.f32 	%f174, %f172, %f173, 0f00000000;
	fma.rn.f32 	%f175, %f172, 0f37CBAC00, 0fBAB607ED;
	selp.f32 	%f176, 0fB94D4153, %f175, %p30;
	selp.f32 	%f177, 0f3C0885E4, 0f3D2AAABB, %p30;
	fma.rn.f32 	%f178, %f176, %f172, %f177;
	selp.f32 	%f179, 0fBE2AAAA8, 0fBEFFFFFF, %p30;
	fma.rn.f32 	%f180, %f178, %f172, %f179;
	fma.rn.f32 	%f181, %f180, %f174, %f173;
	and.b32  	%r211, %r209, 2;
	setp.eq.s32 	%p31, %r211, 0;
	mov.f32 	%f182, 0f00000000;
	sub.f32 	%f183, %f182, %f181;
	selp.f32 	%f184, %f181, %f183, %p31;
	fma.rn.f32 	%f21, %f184, 0f3FB504F3, %f14;
	st.global.f32 	[%rd4], %f21;
	ld.global.f32 	%f185, [%rd2];
	sqrt.rn.f32 	%f186, %f185;
	ld.global.f32 	%f187, [%rd3];
	abs.f32 	%f188, %f187;
	mul.f32 	%f189, %f188, 0f4038AA3B;
	ex2.approx.ftz.f32 	%f190, %f189;
	add.f32 	%f191, %f190, 0f3F800000;
	rcp.approx.ftz.f32 	%f192, %f191;
	fma.rn.f32 	%f193, %f192, 0fC0000000, 0f3F800000;
	setp.ge.f32 	%p32, %f188, 0f41102CB4;
	selp.f32 	%f194, 0f3F800000, %f193, %p32;
	copysign.f32 	%f195, %f187, %f194;
	mul.f32 	%f196, %f187, %f187;
	fma.rn.f32 	%f197, %f196, 0f3C80F082, 0fBD563CAE;
	fma.rn.f32 	%f198, %f197, %f196, 0f3E085941;
	fma.rn.f32 	%f199, %f198, %f196, 0fBEAAA9ED;
	fma.rn.f32 	%f200, %f199, %f196, 0f00000000;
	fma.rn.f32 	%f201, %f200, %f187, %f187;
	setp.ge.f32 	%p33, %f188, 0f3F19999A;
	selp.f32 	%f202, %f195, %f201, %p33;
	mul.f32 	%f22, %f186, %f202;
	mul.f32 	%f203, %f22, 0f3F22F983;
	cvt.rni.s32.f32 	%r381, %f203;
	cvt.rn.f32.s32 	%f204, %r381;
	fma.rn.f32 	%f205, %f204, 0fBFC90FDA, %f22;
	fma.rn.f32 	%f206, %f204, 0fB3A22168, %f205;
	fma.rn.f32 	%f455, %f204, 0fA7C234C5, %f206;
	abs.f32 	%f24, %f22;
	setp.ltu.f32 	%p34, %f24, 0f47CE4780;
	@%p34 bra 	$L__BB2_33;
	setp.eq.f32 	%p35, %f24, 0f7F800000;
	@%p35 bra 	$L__BB2_32;
	mov.b32 	%r45, %f22;
	shl.b32 	%r213, %r45, 8;
	or.b32  	%r46, %r213, -2147483648;
	mov.b64 	%rd174, 0;
	mov.b32 	%r378, 0;
	mov.u64 	%rd172, __cudart_i2opi_f;
	mov.u64 	%rd173, %rd1;
$L__BB2_28:
	.pragma "nounroll";
	ld.global.nc.u32 	%r214, [%rd172];
	mad.wide.u32 	%rd109, %r214, %r46, %rd174;
	shr.u64 	%rd174, %rd109, 32;
	st.local.u32 	[%rd173], %rd109;
	add.s32 	%r378, %r378, 1;
	add.s64 	%rd173, %rd173, 4;
	add.s64 	%rd172, %rd172, 4;
	setp.ne.s32 	%p36, %r378, 6;
	@%p36 bra 	$L__BB2_28;
	shr.u32 	%r215, %r45, 23;
	st.local.u32 	[%rd1+24], %rd174;
	and.b32  	%r49, %r215, 31;
	and.b32  	%r216, %r215, 224;
	add.s32 	%r217, %r216, -128;
	shr.u32 	%r218, %r217, 5;
	mul.wide.u32 	%rd110, %r218, 4;
	sub.s64 	%rd32, %rd1, %rd110;
	ld.local.u32 	%r379, [%rd32+24];
	ld.local.u32 	%r380, [%rd32+20];
	setp.eq.s32 	%p37, %r49, 0;
	@%p37 bra 	$L__BB2_31;
	shf.l.wrap.b32 	%r379, %r380, %r379, %r49;
	ld.local.u32 	%r219, [%rd32+16];
	shf.l.wrap.b32 	%r380, %r219, %r380, %r49;
$L__BB2_31:
	shr.u32 	%r220, %r379, 30;
	shf.l.wrap.b32 	%r221, %r380, %r379, 2;
	shl.b32 	%r222, %r380, 2;
	shr.u32 	%r223, %r221, 31;
	add.s32 	%r224, %r223, %r220;
	neg.s32 	%r225, %r224;
	setp.lt.s32 	%p38, %r45, 0;
	selp.b32 	%r381, %r225, %r224, %p38;
	xor.b32  	%r226, %r221, %r45;
	shr.s32 	%r227, %r221, 31;
	xor.b32  	%r228, %r227, %r221;
	xor.b32  	%r229, %r227, %r222;
	cvt.u64.u32 	%rd111, %r228;
	shl.b64 	%rd112, %rd111, 32;
	cvt.u64.u32 	%rd113, %r229;
	or.b64  	%rd114, %rd112, %rd113;
	cvt.rn.f64.s64 	%fd7, %rd114;
	mul.f64 	%fd8, %fd7, 0d3BF921FB54442D19;
	cvt.rn.f32.f64 	%f207, %fd8;
	neg.f32 	%f208, %f207;
	setp.lt.s32 	%p39, %r226, 0;
	selp.f32 	%f455, %f208, %f207, %p39;
	bra.uni 	$L__BB2_33;
$L__BB2_32:
	mov.f32 	%f209, 0f00000000;
	mul.rn.f32 	%f455, %f22, %f209;
	mov.b32 	%r381, 0;
$L__BB2_33:
	add.s32 	%r231, %r381, 1;
	mul.rn.f32 	%f210, %f455, %f455;
	and.b32  	%r232, %r381, 1;
	setp.eq.b32 	%p40, %r232, 1;
	selp.f32 	%f211, %f455, 0f3F800000, %p40;
	fma.rn.f32 	%f212, %f210, %f211, 0f00000000;
	fma.rn.f32 	%f213, %f210, 0f37CBAC00, 0fBAB607ED;
	selp.f32 	%f214, 0fB94D4153, %f213, %p40;
	selp.f32 	%f215, 0f3C0885E4, 0f3D2AAABB, %p40;
	fma.rn.f32 	%f216, %f214, %f210, %f215;
	selp.f32 	%f217, 0fBE2AAAA8, 0fBEFFFFFF, %p40;
	fma.rn.f32 	%f218, %f216, %f210, %f217;
	fma.rn.f32 	%f219, %f218, %f212, %f211;
	and.b32  	%r233, %r231, 2;
	setp.eq.s32 	%p41, %r233, 0;
	mov.f32 	%f220, 0f00000000;
	sub.f32 	%f221, %f220, %f219;
	selp.f32 	%f222, %f219, %f221, %p41;
	fma.rn.f32 	%f28, %f222, 0f3FDDB3D7, %f21;
	st.global.f32 	[%rd4], %f28;
	ld.global.f32 	%f223, [%rd2];
	sqrt.rn.f32 	%f224, %f223;
	ld.global.f32 	%f225, [%rd3];
	abs.f32 	%f226, %f225;
	mul.f32 	%f227, %f226, 0f4038AA3B;
	ex2.approx.ftz.f32 	%f228, %f227;
	add.f32 	%f229, %f228, 0f3F800000;
	rcp.approx.ftz.f32 	%f230, %f229;
	fma.rn.f32 	%f231, %f230, 0fC0000000, 0f3F800000;
	setp.ge.f32 	%p42, %f226, 0f41102CB4;
	selp.f32 	%f232, 0f3F800000, %f231, %p42;
	copysign.f32 	%f233, %f225, %f232;
	mul.f32 	%f234, %f225, %f225;
	fma.rn.f32 	%f235, %f234, 0f3C80F082, 0fBD563CAE;
	fma.rn.f32 	%f236, %f235, %f234, 0f3E085941;
	fma.rn.f32 	%f237, %f236, %f234, 0fBEAAA9ED;
	fma.rn.f32 	%f238, %f237, %f234, 0f00000000;
	fma.rn.f32 	%f239, %f238, %f225, %f225;
	setp.ge.f32 	%p43, %f226, 0f3F19999A;
	selp.f32 	%f240, %f233, %f239, %p43;
	mul.f32 	%f29, %f224, %f240;
	mul.f32 	%f241, %f29, 0f3F22F983;
	cvt.rni.s32.f32 	%r385, %f241;
	cvt.rn.f32.s32 	%f242, %r385;
	fma.rn.f32 	%f243, %f242, 0fBFC90FDA, %f29;
	fma.rn.f32 	%f244, %f242, 0fB3A22168, %f243;
	fma.rn.f32 	%f456, %f242, 0fA7C234C5, %f244;
	abs.f32 	%f31, %f29;
	setp.ltu.f32 	%p44, %f31, 0f47CE4780;
	@%p44 bra 	$L__BB2_41;
	setp.eq.f32 	%p45, %f31, 0f7F800000;
	@%p45 bra 	$L__BB2_40;
	mov.b32 	%r59, %f29;
	shl.b32 	%r235, %r59, 8;
	or.b32  	%r60, %r235, -2147483648;
	mov.b64 	%rd177, 0;
	mov.b32 	%r382, 0;
	mov.u64 	%rd175, __cudart_i2opi_f;
	mov.u64 	%rd176, %rd1;
$L__BB2_36:
	.pragma "nounroll";
	ld.global.nc.u32 	%r236, [%rd175];
	mad.wide.u32 	%rd117, %r236, %r60, %rd177;
	shr.u64 	%rd177, %rd117, 32;
	st.local.u32 	[%rd176], %rd117;
	add.s32 	%r382, %r382, 1;
	add.s64 	%rd176, %rd176, 4;
	add.s64 	%rd175, %rd175, 4;
	setp.ne.s32 	%p46, %r382, 6;
	@%p46 bra 	$L__BB2_36;
	shr.u32 	%r237, %r59, 23;
	st.local.u32 	[%rd1+24], %rd177;
	and.b32  	%r63, %r237, 31;
	and.b32  	%r238, %r237, 224;
	add.s32 	%r239, %r238, -128;
	shr.u32 	%r240, %r239, 5;
	mul.wide.u32 	%rd118, %r240, 4;
	sub.s64 	%rd39, %rd1, %rd118;
	ld.local.u32 	%r383, [%rd39+24];
	ld.local.u32 	%r384, [%rd39+20];
	setp.eq.s32 	%p47, %r63, 0;
	@%p47 bra 	$L__BB2_39;
	shf.l.wrap.b32 	%r383, %r384, %r383, %r63;
	ld.local.u32 	%r241, [%rd39+16];
	shf.l.wrap.b32 	%r384, %r241, %r384, %r63;
$L__BB2_39:
	shr.u32 	%r242, %r383, 30;
	shf.l.wrap.b32 	%r243, %r384, %r383, 2;
	shl.b32 	%r244, %r384, 2;
	shr.u32 	%r245, %r243, 31;
	add.s32 	%r246, %r245, %r242;
	neg.s32 	%r247, %r246;
	setp.lt.s32 	%p48, %r59, 0;
	selp.b32 	%r385, %r247, %r246, %p48;
	xor.b32  	%r248, %r243, %r59;
	shr.s32 	%r249, %r243, 31;
	xor.b32  	%r250, %r249, %r243;
	xor.b32  	%r251, %r249, %r244;
	cvt.u64.u32 	%rd119, %r250;
	shl.b64 	%rd120, %rd119, 32;
	cvt.u64.u32 	%rd121, %r251;
	or.b64  	%rd122, %rd120, %rd121;
	cvt.rn.f64.s64 	%fd9, %rd122;
	mul.f64 	%fd10, %fd9, 0d3BF921FB54442D19;
	cvt.rn.f32.f64 	%f245, %fd10;
	neg.f32 	%f246, %f245;
	setp.lt.s32 	%p49, %r248, 0;
	selp.f32 	%f456, %f246, %f245, %p49;
	bra.uni 	$L__BB2_41;
$L__BB2_40:
	mov.f32 	%f247, 0f00000000;
	mul.rn.f32 	%f456, %f29, %f247;
	mov.b32 	%r385, 0;
$L__BB2_41:
	add.s32 	%r253, %r385, 1;
	mul.rn.f32 	%f248, %f456, %f456;
	and.b32  	%r254, %r385, 1;
	setp.eq.b32 	%p50, %r254, 1;
	selp.f32 	%f249, %f456, 0f3F800000, %p50;
	fma.rn.f32 	%f250, %f248, %f249, 0f00000000;
	fma.rn.f32 	%f251, %f248, 0f37CBAC00, 0fBAB607ED;
	selp.f32 	%f252, 0fB94D4153, %f251, %p50;
	selp.f32 	%f253, 0f3C0885E4, 0f3D2AAABB, %p50;
	fma.rn.f32 	%f254, %f252, %f248, %f253;
	selp.f32 	%f255, 0fBE2AAAA8, 0fBEFFFFFF, %p50;
	fma.rn.f32 	%f256, %f254, %f248, %f255;
	fma.rn.f32 	%f257, %f256, %f250, %f249;
	and.b32  	%r255, %r253, 2;
	setp.eq.s32 	%p51, %r255, 0;
	mov.f32 	%f258, 0f00000000;
	sub.f32 	%f259, %f258, %f257;
	selp.f32 	%f260, %f257, %f259, %p51;
	fma.rn.f32 	%f35, %f260, 0f40000000, %f28;
	st.global.f32 	[%rd4], %f35;
	ld.global.f32 	%f261, [%rd2];
	sqrt.rn.f32 	%f262, %f261;
	ld.global.f32 	%f263, [%rd3];
	abs.f32 	%f264, %f263;
	mul.f32 	%f265, %f264, 0f4038AA3B;
	ex2.approx.ftz.f32 	%f266, %f265;
	add.f32 	%f267, %f266, 0f3F800000;
	rcp.approx.ftz.f32 	%f268, %f267;
	fma.rn.f32 	%f269, %f268, 0fC0000000, 0f3F800000;
	setp.ge.f32 	%p52, %f264, 0f41102CB4;
	selp.f32 	%f270, 0f3F800000, %f269, %p52;
	copysign.f32 	%f271, %f263, %f270;
	mul.f32 	%f272, %f263, %f263;
	fma.rn.f32 	%f273, %f272, 0f3C80F082, 0fBD563CAE;
	fma.rn.f32 	%f274, %f273, %f272, 0f3E085941;
	fma.rn.f32 	%f275, %f274, %f272, 0fBEAAA9ED;
	fma.rn.f32 	%f276, %f275, %f272, 0f00000000;
	fma.rn.f32 	%f277, %f276, %f263, %f263;
	setp.ge.f32 	%p53, %f264, 0f3F19999A;
	selp.f32 	%f278, %f271, %f277, %p53;
	mul.f32 	%f36, %f262, %f278;
	mul.f32 	%f279, %f36, 0f3F22F983;
	cvt.rni.s32.f32 	%r389, %f279;
	cvt.rn.f32.s32 	%f280, %r389;
	fma.rn.f32 	%f281, %f280, 0fBFC90FDA, %f36;
	fma.rn.f32 	%f282, %f280, 0fB3A22168, %f281;
	fma.rn.f32 	%f457, %f280, 0fA7C234C5, %f282;
	abs.f32 	%f38, %f36;
	setp.ltu.f32 	%p54, %f38, 0f47CE4780;
	@%p54 bra 	$L__BB2_49;
	setp.eq.f32 	%p55, %f38, 0f7F800000;
	@%p55 bra 	$L__BB2_48;
	mov.b32 	%r73, %f36;
	shl.b32 	%r257, %r73, 8;
	or.b32  	%r74, %r257, -2147483648;
	mov.b64 	%rd180, 0;
	mov.b32 	%r386, 0;
	mov.u64 	%rd178, __cudart_i2opi_f;
	mov.u64 	%rd179, %rd1;
$L__BB2_44:
	.pragma "nounroll";
	ld.global.nc.u32 	%r258, [%rd178];
	mad.wide.u32 	%rd125, %r258, %r74, %rd180;
	shr.u64 	%rd180, %rd125, 32;
	st.local.u32 	[%rd179], %rd125;
	add.s32 	%r386, %r386, 1;
	add.s64 	%rd179, %rd179, 4;
	add.s64 	%rd178, %rd178, 4;
	setp.ne.s32 	%p56, %r386, 6;
	@%p56 bra 	$L__BB2_44;
	shr.u32 	%r259, %r73, 23;
	st.local.u32 	[%rd1+24], %rd180;
	and.b32  	%r77, %r259, 31;
	and.b32  	%r260, %r259, 224;
	add.s32 	%r261, %r260, -128;
	shr.u32 	%r262, %r261, 5;
	mul.wide.u32 	%rd126, %r262, 4;
	sub.s64 	%rd46, %rd1, %rd126;
	ld.local.u32 	%r387, [%rd46+24];
	ld.local.u32 	%r388, [%rd46+20];
	setp.eq.s32 	%p57, %r77, 0;
	@%p57 bra 	$L__BB2_47;
	shf.l.wrap.b32 	%r387, %r388, %r387, %r77;
	ld.local.u32 	%r263, [%rd46+16];
	shf.l.wrap.b32 	%r388, %r263, %r388, %r77;
$L__BB2_47:
	shr.u32 	%r264, %r387, 30;
	shf.l.wrap.b32 	%r265, %r388, %r387, 2;
	shl.b32 	%r266, %r388, 2;
	shr.u32 	%r267, %r265, 31;
	add.s32 	%r268, %r267, %r264;
	neg.s32 	%r269, %r268;
	setp.lt.s32 	%p58, %r73, 0;
	selp.b32 	%r389, %r269, %r268, %p58;
	xor.b32  	%r270, %r265, %r73;
	shr.s32 	%r271, %r265, 31;
	xor.b32  	%r272, %r271, %r265;
	xor.b32  	%r273, %r271, %r266;
	cvt.u64.u32 	%rd127, %r272;
	shl.b64 	%rd128, %rd127, 32;
	cvt.u64.u32 	%rd129, %r273;
	or.b64  	%rd130, %rd128, %rd129;
	cvt.rn.f64.s64 	%fd11, %rd130;
	mul.f64 	%fd12, %fd11, 0d3BF921FB54442D19;
	cvt.rn.f32.f64 	%f283, %fd12;
	neg.f32 	%f284, %f283;
	setp.lt.s32 	%p59, %r270, 0;
	selp.f32 	%f457, %f284, %f283, %p59;
	bra.uni 	$L__BB2_49;
$L__BB2_48:
	mov.f32 	%f285, 0f00000000;
	mul.rn.f32 	%f457, %f36, %f285;
	mov.b32 	%r389, 0;
$L__BB2_49:
	add.s32 	%r275, %r389, 1;
	mul.rn.f32 	%f286, %f457, %f457;
	and.b32  	%r276, %r389, 1;
	setp.eq.b32 	%p60, %r276, 1;
	selp.f32 	%f287, %f457, 0f3F800000, %p60;
	fma.rn.f32 	%f288, %f286, %f287, 0f00000000;
	fma.rn.f32 	%f289, %f286, 0f37CBAC00, 0fBAB607ED;
	selp.f32 	%f290, 0fB94D4153, %f289, %p60;
	selp.f32 	%f291, 0f3C0885E4, 0f3D2AAABB, %p60;
	fma.rn.f32 	%f292, %f290, %f286, %f291;
	selp.f32 	%f293, 0fBE2AAAA8, 0fBEFFFFFF, %p60;
	fma.rn.f32 	%f294, %f292, %f286, %f293;
	fma.rn.f32 	%f295, %f294, %f288, %f287;
	and.b32  	%r277, %r275, 2;
	setp.eq.s32 	%p61, %r277, 0;
	mov.f32 	%f296, 0f00000000;
	sub.f32 	%f297, %f296, %f295;
	selp.f32 	%f298, %f295, %f297, %p61;
	fma.rn.f32 	%f42, %f298, 0f400F1BBD, %f35;
	st.global.f32 	[%rd4], %f42;
	ld.global.f32 	%f299, [%rd2];
	sqrt.rn.f32 	%f300, %f299;
	ld.global.f32 	%f301, [%rd3];
	abs.f32 	%f302, %f301;
	mul.f32 	%f303, %f302, 0f4038AA3B;
	ex2.approx.ftz.f32 	%f304, %f303;
	add.f32 	%f305, %f304, 0f3F800000;
	rcp.approx.ftz.f32 	%f306, %f305;
	fma.rn.f32 	%f307, %f306, 0fC0000000, 0f3F800000;
	setp.ge.f32 	%p62, %f302, 0f41102CB4;
	selp.f32 	%f308, 0f3F800000, %f307, %p62;
	copysign.f32 	%f309, %f301, %f308;
	mul.f32 	%f310, %f301, %f301;
	fma.rn.f32 	%f311, %f310, 0f3C80F082, 0fBD563CAE;
	fma.rn.f32 	%f312, %f311, %f310, 0f3E085941;
	fma.rn.f32 	%f313, %f312, %f310, 0fBEAAA9ED;
	fma.rn.f32 	%f314, %f313, %f310, 0f00000000;
	fma.rn.f32 	%f315, %f314, %f301, %f301;
	setp.ge.f32 	%p63, %f302, 0f3F19999A;
	selp.f32 	%f316, %f309, %f315, %p63;
	mul.f32 	%f43, %f300, %f316;
	mul.f32 	%f317, %f43, 0f3F22F983;
	cvt.rni.s32.f32 	%r393, %f317;
	cvt.rn.f32.s32 	%f318, %r393;
	fma.rn.f32 	%f319, %f318, 0fBFC90FDA, %f43;
	fma.rn.f32 	%f320, %f318, 0fB3A22168, %f319;
	fma.rn.f32 	%f458, %f318, 0fA7C234C5, %f320;
	abs.f32 	%f45, %f43;
	setp.ltu.f32 	%p64, %f45, 0f47CE4780;
	@%p64 bra 	$L__BB2_57;
	setp.eq.f32 	%p65, %f45, 0f7F800000;
	@%p65 bra 	$L__BB2_56;
	mov.b32 	%r87, %f43;
	shl.b32 	%r279, %r87, 8;
	or.b32  	%r88, %r279, -2147483648;
	mov.b64 	%rd183, 0;
	mov.b32 	%r390, 0;
	mov.u64 	%rd181, __cudart_i2opi_f;
	mov.u64 	%rd182, %rd1;
$L__BB2_52:
	.pragma "nounroll";
	ld.global.nc.u32 	%r280, [%rd181];
	mad.wide.u32 	%rd133, %r280, %r88, %rd183;
	shr.u64 	%rd183, %rd133, 32;
	st.local.u32 	[%rd182], %rd133;
	add.s32 	%r390, %r390, 1;
	add.s64 	%rd182, %rd182, 4;
	add.s64 	%rd181, %rd181, 4;
	setp.ne.s32 	%p66, %r390, 6;
	@%p66 bra 	$L__BB2_52;
	shr.u32 	%r281, %r87, 23;
	st.local.u32 	[%rd1+24], %rd183;
	and.b32  	%r91, %r281, 31;
	and.b32  	%r282, %r281, 224;
	add.s32 	%r283, %r282, -128;
	shr.u32 	%r284, %r283, 5;
	mul.wide.u32 	%rd134, %r284, 4;
	sub.s64 	%rd53, %rd1, %rd134;
	ld.local.u32 	%r391, [%rd53+24];
	ld.local.u32 	%r392, [%rd53+20];
	setp.eq.s32 	%p67, %r91, 0;
	@%p67 bra 	$L__BB2_55;
	shf.l.wrap.b32 	%r391, %r392, %r391, %r91;
	ld.local.u32 	%r285, [%rd53+16];
	shf.l.wrap.b32 	%r392, %r285, %r392, %r91;
$L__BB2_55:
	shr.u32 	%r286, %r391, 30;
	shf.l.wrap.b32 	%r287, %r392, %r391, 2;
	shl.b32 	%r288, %r392, 2;
	shr.u32 	%r289, %r287, 31;
	add.s32 	%r290, %r289, %r286;
	neg.s32 	%r291, %r290;
	setp.lt.s32 	%p68, %r87, 0;
	selp.b32 	%r393, %r291, %r290, %p68;
	xor.b32  	%r292, %r287, %r87;
	shr.s32 	%r293, %r287, 31;
	xor.b32  	%r294, %r293, %r287;
	xor.b32  	%r295, %r293, %r288;
	cvt.u64.u32 	%rd135, %r294;
	shl.b64 	%rd136, %rd135, 32;
	cvt.u64.u32 	%rd137, %r295;
	or.b64  	%rd138, %rd136, %rd137;
	cvt.rn.f64.s64 	%fd13, %rd138;
	mul.f64 	%fd14, %fd13, 0d3BF921FB54442D19;
	cvt.rn.f32.f64 	%f321, %fd14;
	neg.f32 	%f322, %f321;
	setp.lt.s32 	%p69, %r292, 0;
	selp.f32 	%f458, %f322, %f321, %p69;
	bra.uni 	$L__BB2_57;
$L__BB2_56:
	mov.f32 	%f323, 0f00000000;
	mul.rn.f32 	%f458, %f43, %f323;
	mov.b32 	%r393, 0;
$L__BB2_57:
	add.s32 	%r297, %r393, 1;
	mul.rn.f32 	%f324, %f458, %f458;
	and.b32  	%r298, %r393, 1;
	setp.eq.b32 	%p70, %r298, 1;
	selp.f32 	%f325, %f458, 0f3F800000, %p70;
	fma.rn.f32 	%f326, %f324, %f325, 0f00000000;
	fma.rn.f32 	%f327, %f324, 0f37CBAC00, 0fBAB607ED;
	selp.f32 	%f328, 0fB94D4153, %f327, %p70;
	selp.f32 	%f329, 0f3C0885E4, 0f3D2AAABB, %p70;
	fma.rn.f32 	%f330, %f328, %f324, %f329;
	selp.f32 	%f331, 0fBE2AAAA8, 0fBEFFFFFF, %p70;
	fma.rn.f32 	%f332, %f330, %f324, %f331;
	fma.rn.f32 	%f333, %f332, %f326, %f325;
	and.b32  	%r299, %r297, 2;
	setp.eq.s32 	%p71, %r299, 0;
	mov.f32 	%f334, 0f00000000;
	sub.f32 	%f335, %f334, %f333;
	selp.f32 	%f336, %f333, %f335, %p71;
	fma.rn.f32 	%f49, %f336, 0f401CC471, %f42;
	st.global.f32 	[%rd4], %f49;
	ld.global.f32 	%f337, [%rd2];
	sqrt.rn.f32 	%f338, %f337;
	ld.global.f32 	%f339, [%rd3];
	abs.f32 	%f340, %f339;
	mul.f32 	%f341, %f340, 0f4038AA3B;
	ex2.approx.ftz.f32 	%f342, %f341;
	add.f32 	%f343, %f342, 0f3F800000;
	rcp.approx.ftz.f32 	%f344, %f343;
	fma.rn.f32 	%f345, %f344, 0fC0000000, 0f3F800000;
	setp.ge.f32 	%p72, %f340, 0f41102CB4;
	selp.f32 	%f346, 0f3F800000, %f345, %p72;
	copysign.f32 	%f347, %f339, %f346;
	mul.f32 	%f348, %f339, %f339;
	fma.rn.f32 	%f349, %f348, 0f3C80F082, 0fBD563CAE;
	fma.rn.f32 	%f350, %f349, %f348, 0f3E085941;
	fma.rn.f32 	%f351, %f350, %f348, 0fBEAAA9ED;
	fma.rn.f32 	%f352, %f351, %f348, 0f00000000;
	fma.rn.f32 	%f353, %f352, %f339, %f339;
	setp.ge.f32 	%p73, %f340, 0f3F19999A;
	selp.f32 	%f354, %f347, %f353, %p73;
	mul.f32 	%f50, %f338, %f354;
	mul.f32 	%f355, %f50, 0f3F22F983;
	cvt.rni.s32.f32 	%r397, %f355;
	cvt.rn.f32.s32 	%f356, %r397;
	fma.rn.f32 	%f357, %f356, 0fBFC90FDA, %f50;
	fma.rn.f32 	%f358, %f356, 0fB3A22168, %f357;
	fma.rn.f32 	%f459, %f356, 0fA7C234C5, %f358;
	abs.f32 	%f52, %f50;
	setp.ltu.f32 	%p74, %f52, 0f47CE4780;
	@%p74 bra 	$L__BB2_65;
	setp.eq.f32 	%p75, %f52, 0f7F800000;
	@%p75 bra 	$L__BB2_64;
	mov.b32 	%r101, %f50;
	shl.b32 	%r301, %r101, 8;
	or.b32  	%r102, %r301, -2147483648;
	mov.b64 	%rd186, 0;
	mov.b32 	%r394, 0;
	mov.u64 	%rd184, __cudart_i2opi_f;
	mov.u64 	%rd185, %rd1;
$L__BB2_60:
	.pragma "nounroll";
	ld.global.nc.u32 	%r302, [%rd184];
	mad.wide.u32 	%rd141, %r302, %r102, %rd186;
	shr.u64 	%rd186, %rd141, 32;
	st.local.u32 	[%rd185], %rd141;
	add.s32 	%r394, %r394, 1;
	add.s64 	%rd185, %rd185, 4;
	add.s64 	%rd184, %rd184, 4;
	setp.ne.s32 	%p76, %r394, 6;
	@%p76 bra 	$L__BB2_60;
	shr.u32 	%r303, %r101, 23;
	st.local.u32 	[%rd1+24], %rd186;
	and.b32  	%r105, %r303, 31;
	and.b32  	%r304, %r303, 224;
	add.s32 	%r305, %r304, -128;
	shr.u32 	%r306, %r305, 5;
	mul.wide.u32 	%rd142, %r306, 4;
	sub.s64 	%rd60, %rd1, %rd142;
	ld.local.u32 	%r395, [%rd60+24];
	ld.local.u32 	%r396, [%rd60+20];
	setp.eq.s32 	%p77, %r105, 0;
	@%p77 bra 	$L__BB2_63;
	shf.l.wrap.b32 	%r395, %r396, %r395, %r105;
	ld.local.u32 	%r307, [%rd60+16];
	shf.l.wrap.b32 	%r396, %r307, %r396, %r105;
$L__BB2_63:
	shr.u32 	%r308, %r395, 30;
	shf.l.wrap.b32 	%r309, %r396, %r395, 2;
	shl.b32 	%r310, %r396, 2;
	shr.u32 	%r311, %r309, 31;
	add.s32 	%r312, %r311, %r308;
	neg.s32 	%r313, %r312;
	setp.lt.s32 	%p78, %r101, 0;
	selp.b32 	%r397, %r313, %r312, %p78;
	xor.b32  	%r314, %r309, %r101;
	shr.s32 	%r315, %r309, 31;
	xor.b32  	%r316, %r315, %r309;
	xor.b32  	%r317, %r315, %r310;
	cvt.u64.u32 	%rd143, %r316;
	shl.b64 	%rd144, %rd143, 32;
	cvt.u64.u32 	%rd145, %r317;
	or.b64  	%rd146, %rd144, %rd145;
	cvt.rn.f64.s64 	%fd15, %rd146;
	mul.f64 	%fd16, %fd15, 0d3BF921FB54442D19;
	cvt.rn.f32.f64 	%f359, %fd16;
	neg.f32 	%f360, %f359;
	setp.lt.s32 	%p79, %r314, 0;
	selp.f32 	%f459, %f360, %f359, %p79;
	bra.uni 	$L__BB2_65;
$L__BB2_64:
	mov.f32 	%f361, 0f00000000;
	mul.rn.f32 	%f459, %f50, %f361;
	mov.b32 	%r397, 0;
$L__BB2_65:
	add.s32 	%r319, %r397, 1;
	mul.rn.f32 	%f362, %f459, %f459;
	and.b32  	%r320, %r397, 1;
	setp.eq.b32 	%p80, %r320, 1;
	selp.f32 	%f363, %f459, 0f3F800000, %p80;
	fma.rn.f32 	%f364, %f362, %f363, 0f00000000;
	fma.rn.f32 	%f365, %f362, 0f37CBAC00, 0fBAB607ED;
	selp.f32 	%f366, 0fB94D4153, %f365, %p80;
	selp.f32 	%f367, 0f3C0885E4, 0f3D2AAABB, %p80;
	fma.rn.f32 	%f368, %f366, %f362, %f367;
	selp.f32 	%f369, 0fBE2AAAA8, 0fBEFFFFFF, %p80;
	fma.rn.f32 	%f370, %f368, %f362, %f369;
	fma.rn.f32 	%f371, %f370, %f364, %f363;
	and.b32  	%r321, %r319, 2;
	setp.eq.s32 	%p81, %r321, 0;
	mov.f32 	%f372, 0f00000000;
	sub.f32 	%f373, %f372, %f371;
	selp.f32 	%f374, %f371, %f373, %p81;
	fma.rn.f32 	%f56, %f374, 0f402953FD, %f49;
	st.global.f32 	[%rd4], %f56;
	ld.global.f32 	%f375, [%rd2];
	sqrt.rn.f32 	%f376, %f375;
	ld.global.f32 	%f377, [%rd3];
	abs.f32 	%f378, %f377;
	mul.f32 	%f379, %f378, 0f4038AA3B;
	ex2.approx.ftz.f32 	%f380, %f379;
	add.f32 	%f381, %f380, 0f3F800000;
	rcp.approx.ftz.f32 	%f382, %f381;
	fma.rn.f32 	%f383, %f382, 0fC0000000, 0f3F800000;
	setp.ge.f32 	%p82, %f378, 0f41102CB4;
	selp.f32 	%f384, 0f3F800000, %f383, %p82;
	copysign.f32 	%f385, %f377, %f384;
	mul.f32 	%f386, %f377, %f377;
	fma.rn.f32 	%f387, %f386, 0f3C80F082, 0fBD563CAE;
	fma.rn.f32 	%f388, %f387, %f386, 0f3E085941;
	fma.rn.f32 	%f389, %f388, %f386, 0fBEAAA9ED;
	fma.rn.f32 	%f390, %f389, %f386, 0f00000000;
	fma.rn.f32 	%f391, %f390, %f377, %f377;
	setp.ge.f32 	%p83, %f378, 0f3F19999A;
	selp.f32 	%f392, %f385, %f391, %p83;
	mul.f32 	%f57, %f376, %f392;
	mul.f32 	%f393, %f57, 0f3F22F983;
	cvt.rni.s32.f32 	%r401, %f393;
	cvt.rn.f32.s32 	%f394, %r401;
	fma.rn.f32 	%f395, %f394, 0fBFC90FDA, %f57;
	fma.rn.f32 	%f396, %f394, 0fB3A22168, %f395;
	fma.rn.f32 	%f460, %f394, 0fA7C234C5, %f396;
	abs.f32 	%f59, %f57;
	setp.ltu.f32 	%p84, %f59, 0f47CE4780;
	@%p84 bra 	$L__BB2_73;
	setp.eq.f32 	%p85, %f59, 0f7F800000;
	@%p85 bra 	$L__BB2_72;
	mov.b32 	%r115, %f57;
	shl.b32 	%r323, %r115, 8;
	or.b32  	%r116, %r323, -2147483648;
	mov.b64 	%rd189, 0;
	mov.b32 	%r398, 0;
	mov.u64 	%rd187, __cudart_i2opi_f;
	mov.u64 	%rd188, %rd1;
$L__BB2_68:
	.pragma "nounroll";
	ld.global.nc.u32 	%r324, [%rd187];
	mad.wide.u32 	%rd149, %r324, %r116, %rd189;
	shr.u64 	%rd189, %rd149, 32;
	st.local.u32 	[%rd188], %rd149;
	add.s32 	%r398, %r398, 1;
	add.s64 	%rd188, %rd188, 4;
	add.s64 	%rd187, %rd187, 4;
	setp.ne.s32 	%p86, %r398, 6;
	@%p86 bra 	$L__BB2_68;
	shr.u32 	%r325, %r115, 23;
	st.local.u32 	[%rd1+24], %rd189;
	and.b32  	%r119, %r325, 31;
	and.b32  	%r326, %r325, 224;
	add.s32 	%r327, %r326, -128;
	shr.u32 	%r328, %r327, 5;
	mul.wide.u32 	%rd150, %r328, 4;
	sub.s64 	%rd67, %rd1, %rd150;
	ld.local.u32 	%r399, [%rd67+24];
	ld.local.u32 	%r400, [%rd67+20];
	setp.eq.s32 	%p87, %r119, 0;
	@%p87 bra 	$L__BB2_71;
	shf.l.wrap.b32 	%r399, %r400, %r399, %r119;
	ld.local.u32 	%r329, [%rd67+16];
	shf.l.wrap.b32 	%r400, %r329, %r400, %r119;
$L__BB2_71:
	shr.u32 	%r330, %r399, 30;
	shf.l.wrap.b32 	%r331, %r400, %r399, 2;
	shl.b32 	%r332, %r400, 2;
	shr.u32 	%r333, %r331, 31;
	add.s32 	%r334, %r333, %r330;
	neg.s32 	%r335, %r334;
	setp.lt.s32 	%p88, %r115, 0;
	selp.b32 	%r401, %r335, %r334, %p88;
	xor.b32  	%r336, %r331, %r115;
	shr.s32 	%r337, %r331, 31;
	xor.b32  	%r338, %r337, %r331;
	xor.b32  	%r339, %r337, %r332;
	cvt.u64.u32 	%rd151, %r338;
	shl.b64 	%rd152, %rd151, 32;
	cvt.u64.u32 	%rd153, %r339;
	or.b64  	%rd154, %rd152, %rd153;
	cvt.rn.f64.s64 	%fd17, %rd154;
	mul.f64 	%fd18, %fd17, 0d3BF921FB54442D19;
	cvt.rn.f32.f64 	%f397, %fd18;
	neg.f32 	%f398, %f397;
	setp.lt.s32 	%p89, %r336, 0;
	selp.f32 	%f460, %f398, %f397, %p89;
	bra.uni 	$L__BB2_73;
$L__BB2_72:
	mov.f32 	%f399, 0f00000000;
	mul.rn.f32 	%f460, %f57, %f399;
	mov.b32 	%r401, 0;
$L__BB2_73:
	add.s32 	%r341, %r401, 1;
	mul.rn.f32 	%f400, %f460, %f460;
	and.b32  	%r342, %r401, 1;
	setp.eq.b32 	%p90, %r342, 1;
	selp.f32 	%f401, %f460, 0f3F800000, %p90;
	fma.rn.f32 	%f402, %f400, %f401, 0f00000000;
	fma.rn.f32 	%f403, %f400, 0f37CBAC00, 0fBAB607ED;
	selp.f32 	%f404, 0fB94D4153, %f403, %p90;
	selp.f32 	%f405, 0f3C0885E4, 0f3D2AAABB, %p90;
	fma.rn.f32 	%f406, %f404, %f400, %f405;
	selp.f32 	%f407, 0fBE2AAAA8, 0fBEFFFFFF, %p90;
	fma.rn.f32 	%f408, %f406, %f400, %f407;
	fma.rn.f32 	%f409, %f408, %f402, %f401;
	and.b32  	%r343, %r341, 2;
	setp.eq.s32 	%p91, %r343, 0;
	mov.f32 	%f410, 0f00000000;
	sub.f32 	%f411, %f410, %f409;
	selp.f32 	%f412, %f409, %f411, %p91;
	fma.rn.f32 	%f63, %f412, 0f403504F3, %f56;
	st.global.f32 	[%rd4], %f63;
	ld.global.f32 	%f413, [%rd2];
	sqrt.rn.f32 	%f414, %f413;
	ld.global.f32 	%f415, [%rd3];
	abs.f32 	%f416, %f415;
	mul.f32 	%f417, %f416, 0f4038AA3B;
	ex2.approx.ftz.f32 	%f418, %f417;
	add.f32 	%f419, %f418, 0f3F800000;
	rcp.approx.ftz.f32 	%f420, %f419;
	fma.rn.f32 	%f421, %f420, 0fC0000000, 0f3F800000;
	setp.ge.f32 	%p92, %f416, 0f41102CB4;
	selp.f32 	%f422, 0f3F800000, %f421, %p92;
	copysign.f32 	%f423, %f415, %f422;
	mul.f32 	%f424, %f415, %f415;
	fma.rn.f32 	%f425, %f424, 0f3C80F082, 0fBD563CAE;
	fma.rn.f32 	%f426, %f425, %f424, 0f3E085941;
	fma.rn.f32 	%f427, %f426, %f424, 0fBEAAA9ED;
	fma.rn.f32 	%f428, %f427, %f424, 0f00000000;
	fma.rn.f32 	%f429, %f428, %f415, %f415;
	setp.ge.f32 	%p93, %f416, 0f3F19999A;
	selp.f32 	%f430, %f423, %f429, %p93;
	mul.f32 	%f64, %f414, %f430;
	mul.f32 	%f431, %f64, 0f3F22F983;
	cvt.rni.s32.f32 	%r405, %f431;
	cvt.rn.f32.s32 	%f432, %r405;
	fma.rn.f32 	%f433, %f432, 0fBFC90FDA, %f64;
	fma.rn.f32 	%f434, %f432, 0fB3A22168, %f433;
	fma.rn.f32 	%f461, %f432, 0fA7C234C5, %f434;
	abs.f32 	%f66, %f64;
	setp.ltu.f32 	%p94, %f66, 0f47CE4780;
	@%p94 bra 	$L__BB2_81;
	setp.eq.f32 	%p95, %f66, 0f7F800000;
	@%p95 bra 	$L__BB2_80;
	mov.b32 	%r129, %f64;
	shl.b32 	%r345, %r129, 8;
	or.b32  	%r130, %r345, -2147483648;
	mov.b64 	%rd192, 0;
	mov.b32 	%r402, 0;
	mov.u64 	%rd190, __cudart_i2opi_f;
	mov.u64 	%rd191, %rd1;
$L__BB2_76:
	.pragma "nounroll";
	ld.global.nc.u32 	%r346, [%rd190];
	mad.wide.u32 	%rd157, %r346, %r130, %rd192;
	shr.u64 	%rd192, %rd157, 32;
	st.local.u32 	[%rd191], %rd157;
	add.s32 	%r402, %r402, 1;
	add.s64 	%rd191, %rd191, 4;
	add.s64 	%rd190, %rd190, 4;
	setp.ne.s32 	%p96, %r402, 6;
	@%p96 bra 	$L__BB2_76;
	shr.u32 	%r347, %r129, 23;
	st.local.u32 	[%rd1+24], %rd192;
	and.b32  	%r133, %r347, 31;
	and.b32  	%r348, %r347, 224;
	add.s32 	%r349, %r348, -128;
	shr.u32 	%r350, %r349, 5;
	mul.wide.u32 	%rd158, %r350, 4;
	sub.s64 	%rd74, %rd1, %rd158;
	ld.local.u32 	%r403, [%rd74+24];
	ld.local.u32 	%r404, [%rd74+20];
	setp.eq.s32 	%p97, %r133, 0;
	@%p97 bra 	$L__BB2_79;
	shf.l.wrap.b32 	%r403, %r404, %r403, %r133;
	ld.local.u32 	%r351, [%rd74+16];
	shf.l.wrap.b32 	%r404, %r351, %r404, %r133;
$L__BB2_79:
	shr.u32 	%r352, %r403, 30;
	shf.l.wrap.b32 	%r353, %r404, %r403, 2;
	shl.b32 	%r354, %r404, 2;
	shr.u32 	%r355, %r353, 31;
	add.s32 	%r356, %r355, %r352;
	neg.s32 	%r357, %r356;
	setp.lt.s32 	%p98, %r129, 0;
	selp.b32 	%r405, %r357, %r356, %p98;
	xor.b32  	%r358, %r353, %r129;
	shr.s32 	%r359, %r353, 31;
	xor.b32  	%r360, %r359, %r353;
	xor.b32  	%r361, %r359, %r354;
	cvt.u64.u32 	%rd159, %r360;
	shl.b64 	%rd160, %rd159, 32;
	cvt.u64.u32 	%rd161, %r361;
	or.b64  	%rd162, %rd160, %rd161;
	cvt.rn.f64.s64 	%fd19, %rd162;
	mul.f64 	%fd20, %fd19, 0d3BF921FB54442D19;
	cvt.rn.f32.f64 	%f435, %fd20;
	neg.f32 	%f436, %f435;
	setp.lt.s32 	%p99, %r358, 0;
	selp.f32 	%f461, %f436, %f435, %p99;
	bra.uni 	$L__BB2_81;
$L__BB2_80:
	mov.f32 	%f437, 0f00000000;
	mul.rn.f32 	%f461, %f64, %f437;
	mov.b32 	%r405, 0;
$L__BB2_81:
	add.s32 	%r363, %r405, 1;
	mul.rn.f32 	%f438, %f461, %f461;
	and.b32  	%r364, %r405, 1;
	setp.eq.b32 	%p100, %r364, 1;
	selp.f32 	%f439, %f461, 0f3F800000, %p100;
	fma.rn.f32 	%f440, %f438, %f439, 0f00000000;
	fma.rn.f32 	%f441, %f438, 0f37CBAC00, 0fBAB607ED;
	selp.f32 	%f442, 0fB94D4153, %f441, %p100;
	selp.f32 	%f443, 0f3C0885E4, 0f3D2AAABB, %p100;
	fma.rn.f32 	%f444, %f442, %f438, %f443;
	selp.f32 	%f445, 0fBE2AAAA8, 0fBEFFFFFF, %p100;
	fma.rn.f32 	%f446, %f444, %f438, %f445;
	fma.rn.f32 	%f447, %f446, %f440, %f439;
	and.b32  	%r365, %r363, 2;
	setp.eq.s32 	%p101, %r365, 0;
	mov.f32 	%f448, 0f00000000;
	sub.f32 	%f449, %f448, %f447;
	selp.f32 	%f450, %f447, %f449, %p101;
	fma.rn.f32 	%f451, %f450, 0f40400000, %f63;
	st.global.f32 	[%rd4], %f451;
$L__BB2_82:
	ret;

}


// ===== COMPILED SASS (sm_100) =====

	.target	sm_100

	.elftype	@"ET_EXEC"


//--------------------- .note.nv.tkinfo           --------------------------
	.section	.note.nv.tkinfo,"",@"SHT_NOTE"
	.sectionflags	@"SHF_NOTE_NV_TKINFO"
	.tkinfo
        /*0018*/ 	.word	0x00000002
        /*0030*/ 	.string	""
        /*0030*/ 	.string	"ptxas"
        /*0030*/ 	.string	"Cuda compilation tools, release 13.0, V13.0.88"
        /*0030*/ 	.string	"Build cuda_13.0.r13.0/compiler.36424714_0"
        /*0030*/ 	.string	"-arch sm_100 -m 64 "



//--------------------- .note.nv.cuinfo           --------------------------
	.section	.note.nv.cuinfo,"",@"SHT_NOTE"
	.sectionflags	@"SHF_NOTE_NV_CUINFO"
        /*0018*/ 	.short	0x0002
        /*001a*/ 	.short	0x0064
        /*001c*/ 	.short	0x0082
	.zero		2


//--------------------- .nv.info                  --------------------------
	.section	.nv.info,"",@"SHT_CUDA_INFO"
	.align	4


	//----- nvinfo : EIATTR_REGCOUNT
	.align		4
        /*0000*/ 	.byte	0x04, 0x2f
        /*0002*/ 	.short	(.L_2 - .L_1)
	.align		4
.L_1:
        /*0004*/ 	.word	index@(_Z9addKernelPKfS0_Pfi)
        /*0008*/ 	.word	0x0000000c


	//----- nvinfo : EIATTR_FRAME_SIZE
	.align		4
.L_2:
        /*000c*/ 	.byte	0x04, 0x11
        /*000e*/ 	.short	(.L_4 - .L_3)
	.align		4
.L_3:
        /*0010*/ 	.word	index@(_Z9addKernelPKfS0_Pfi)
        /*0014*/ 	.word	0x00000000


	//----- nvinfo : EIATTR_REGCOUNT
	.align		4
.L_4:
        /*0018*/ 	.byte	0x04, 0x2f
        /*001a*/ 	.short	(.L_6 - .L_5)
	.align		4
.L_5:
        /*001c*/ 	.word	index@(_Z10multKernelPKfS0_Pfi)
        /*0020*/ 	.word	0x0000000c


	//----- nvinfo : EIATTR_FRAME_SIZE
	.align		4
.L_6:
        /*0024*/ 	.byte	0x04, 0x11
        /*0026*/ 	.short	(.L_8 - .L_7)
	.align		4
.L_7:
        /*0028*/ 	.word	index@(_Z10multKernelPKfS0_Pfi)
        /*002c*/ 	.word	0x00000000


	//----- nvinfo : EIATTR_REGCOUNT
	.align		4
.L_8:
        /*0030*/ 	.byte	0x04, 0x2f
        /*0032*/ 	.short	(.L_10 - .L_9)
	.align		4
.L_9:
        /*0034*/ 	.word	index@(_Z11func1KernelPKfS0_Pfi)
        /*0038*/ 	.word	0x00000016


	//----- nvinfo : EIATTR_FRAME_SIZE
	.align		4
.L_10:
        /*003c*/ 	.byte	0x04, 0x11
        /*003e*/ 	.short	(.L_12 - .L_11)
	.align		4
.L_11:
        /*0040*/ 	.word	index@($__internal_0_$__cuda_sm20_sqrt_rn_f32_slowpath)
        /*0044*/ 	.word	0x00000020


	//----- nvinfo : EIATTR_FRAME_SIZE
	.align		4
.L_12:
        /*0048*/ 	.byte	0x04, 0x11
        /*004a*/ 	.short	(.L_14 - .L_13)
	.align		4
.L_13:
        /*004c*/ 	.word	index@(_Z11func1KernelPKfS0_Pfi)
        /*0050*/ 	.word	0x00000020


	//----- nvinfo : EIATTR_MIN_STACK_SIZE
	.align		4
.L_14:
        /*0054*/ 	.byte	0x04, 0x12
        /*0056*/ 	.short	(.L_16 - .L_15)
	.align		4
.L_15:
        /*0058*/ 	.word	index@(_Z11func1KernelPKfS0_Pfi)
        /*005c*/ 	.word	0x00000020


	//----- nvinfo : EIATTR_MIN_STACK_SIZE
	.align		4
.L_16:
        /*0060*/ 	.byte	0x04, 0x12
        /*0062*/ 	.short	(.L_18 - .L_17)
	.align		4
.L_17:
        /*0064*/ 	.word	index@(_Z10multKernelPKfS0_Pfi)
        /*0068*/ 	.word	0x00000000


	//----- nvinfo : EIATTR_MIN_STACK_SIZE
	.align		4
.L_18:
        /*006c*/ 	.byte	0x04, 0x12
        /*006e*/ 	.short	(.L_20 - .L_19)
	.align		4
.L_19:
        /*0070*/ 	.word	index@(_Z9addKernelPKfS0_Pfi)
        /*0074*/ 	.word	0x00000000
.L_20:


//--------------------- .nv.compat                --------------------------
	.section	.nv.compat,"",@"SHT_CUDA_COMPAT_INFO"
	.align	4
        /*0000*/ 	.byte	0x02, 0x09, 0x00, 0x00, 0x02, 0x02, 0x01, 0x00, 0x02, 0x05, 0x05, 0x00, 0x03, 0x07, 0x01, 0x01
        /*0010*/ 	.byte	0x02, 0x03, 0x00, 0x00, 0x02, 0x06, 0x01, 0x00, 0x04, 0x0b, 0x08, 0x00, 0x01, 0x00, 0x00, 0x00
        /*0020*/ 	.byte	0x00, 0x00, 0x00, 0x00


//--------------------- .nv.info._Z11func1KernelPKfS0_Pfi --------------------------
	.section	.nv.info._Z11func1KernelPKfS0_Pfi,"",@"SHT_CUDA_INFO"
	.sectionflags	@""
	.align	4


	//----- nvinfo : EIATTR_CUDA_API_VERSION
	.align		4
        /*0000*/ 	.byte	0x04, 0x37
        /*0002*/ 	.short	(.L_22 - .L_21)
.L_21:
        /*0004*/ 	.word	0x00000082


	//----- nvinfo : EIATTR_KPARAM_INFO
	.align		4
.L_22:
        /*0008*/ 	.byte	0x04, 0x17
        /*000a*/ 	.short	(.L_24 - .L_23)
.L_23:
        /*000c*/ 	.word	0x00000000
        /*0010*/ 	.short	0x0003
        /*0012*/ 	.short	0x0018
        /*0014*/ 	.byte	0x00, 0xf0, 0x11, 0x00


	//----- nvinfo : EIATTR_KPARAM_INFO
	.align		4
.L_24:
        /*0018*/ 	.byte	0x04, 0x17
        /*001a*/ 	.short	(.L_26 - .L_25)
.L_25:
        /*001c*/ 	.word	0x00000000
        /*0020*/ 	.short	0x0002
        /*0022*/ 	.short	0x0010
        /*0024*/ 	.byte	0x00, 0xf5, 0x21, 0x00


	//----- nvinfo : EIATTR_KPARAM_INFO
	.align		4
.L_26:
        /*0028*/ 	.byte	0x04, 0x17
        /*002a*/ 	.short	(.L_28 - .L_27)
.L_27:
        /*002c*/ 	.word	0x00000000
        /*0030*/ 	.short	0x0001
        /*0032*/ 	.short	0x0008
        /*0034*/ 	.byte	0x00, 0xf5, 0x21, 0x00


	//----- nvinfo : EIATTR_KPARAM_INFO
	.align		4
.L_28:
        /*0038*/ 	.byte	0x04, 0x17
        /*003a*/ 	.short	(.L_30 - .L_29)
.L_29:
        /*003c*/ 	.word	0x00000000
        /*0040*/ 	.short	0x0000
        /*0042*/ 	.short	0x0000
        /*0044*/ 	.byte	0x00, 0xf5, 0x21, 0x00


	//----- nvinfo : EIATTR_SPARSE_MMA_MASK
	.align		4
.L_30:
        /*0048*/ 	.byte	0x03, 0x50
        /*004a*/ 	.short	0x0000


	//----- nvinfo : EIATTR_MAXREG_COUNT
	.align		4
        /*004c*/ 	.byte	0x03, 0x1b
        /*004e*/ 	.short	0x00ff


	//----- nvinfo : EIATTR_MERCURY_ISA_VERSION
	.align		4
        /*0050*/ 	.byte	0x03, 0x5f
        /*0052*/ 	.short	0x0101


	//----- nvinfo : EIATTR_VRC_CTA_INIT_COUNT
	.align		4
        /*0054*/ 	.byte	0x02, 0x4a
	.zero		1
	.zero		1


	//----- nvinfo : EIATTR_EXIT_INSTR_OFFSETS
	.align		4
        /*0058*/ 	.byte	0x04, 0x1c
        /*005a*/ 	.short	(.L_32 - .L_31)


	//   ....[0]....
.L_31:
        /*005c*/ 	.word	0x00000080


	//   ....[1]....
        /*0060*/ 	.word	0x00004b80


	//----- nvinfo : EIATTR_CRS_STACK_SIZE
	.align		4
.L_32:
        /*0064*/ 	.byte	0x04, 0x1e
        /*0066*/ 	.short	(.L_34 - .L_33)
.L_33:
        /*0068*/ 	.word	0x00000000


	//----- nvinfo : EIATTR_CBANK_PARAM_SIZE
	.align		4
.L_34:
        /*006c*/ 	.byte	0x03, 0x19
        /*006e*/ 	.short	0x001c


	//----- nvinfo : EIATTR_PARAM_CBANK
	.align		4
        /*0070*/ 	.byte	0x04, 0x0a
        /*0072*/ 	.short	(.L_36 - .L_35)
	.align		4
.L_35:
        /*0074*/ 	.word	index@(.nv.constant0._Z11func1KernelPKfS0_Pfi)
        /*0078*/ 	.short	0x0380
        /*007a*/ 	.short	0x001c


	//----- nvinfo : EIATTR_SW_WAR
	.align		4
.L_36:
        /*007c*/ 	.byte	0x04, 0x36
        /*007e*/ 	.short	(.L_38 - .L_37)
.L_37:
        /*0080*/ 	.word	0x00000008
.L_38:


//--------------------- .nv.info._Z10multKernelPKfS0_Pfi --------------------------
	.section	.nv.info._Z10multKernelPKfS0_Pfi,"",@"SHT_CUDA_INFO"
	.sectionflags	@""
	.align	4


	//----- nvinfo : EIATTR_CUDA_API_VERSION
	.align		4
        /*0000*/ 	.byte	0x04, 0x37
        /*0002*/ 	.short	(.L_40 - .L_39)
.L_39:
        /*0004*/ 	.word	0x00000082


	//----- nvinfo : EIATTR_KPARAM_INFO
	.align		4
.L_40:
        /*0008*/ 	.byte	0x04, 0x17
        /*000a*/ 	.short	(.L_42 - .L_41)
.L_41:
        /*000c*/ 	.word	0x00000000
        /*0010*/ 	.short	0x0003
        /*0012*/ 	.short	0x0018
        /*0014*/ 	.byte	0x00, 0xf0, 0x11, 0x00


	//----- nvinfo : EIATTR_KPARAM_INFO
	.align		4
.L_42:
        /*0018*/ 	.byte	0x04, 0x17
        /*001a*/ 	.short	(.L_44 - .L_43)
.L_43:
        /*001c*/ 	.word	0x00000000
        /*0020*/ 	.short	0x0002
        /*0022*/ 	.short	0x0010
        /*0024*/ 	.byte	0x00, 0xf5, 0x21, 0x00


	//----- nvinfo : EIATTR_KPARAM_INFO
	.align		4
.L_44:
        /*0028*/ 	.byte	0x04, 0x17
        /*002a*/ 	.short	(.L_46 - .L_45)
.L_45:
        /*002c*/ 	.word	0x00000000
        /*0030*/ 	.short	0x0001
        /*0032*/ 	.short	0x0008
        /*0034*/ 	.byte	0x00, 0xf5, 0x21, 0x00


	//----- nvinfo : EIATTR_KPARAM_INFO
	.align		4
.L_46:
        /*0038*/ 	.byte	0x04, 0x17
        /*003a*/ 	.short	(.L_48 - .L_47)
.L_47:
        /*003c*/ 	.word	0x00000000
        /*0040*/ 	.short	0x0000
        /*0042*/ 	.short	0x0000
        /*0044*/ 	.byte	0x00, 0xf5, 0x21, 0x00


	//----- nvinfo : EIATTR_SPARSE_MMA_MASK
	.align		4
.L_48:
        /*0048*/ 	.byte	0x03, 0x50
        /*004a*/ 	.short	0x0000


	//----- nvinfo : EIATTR_MAXREG_COUNT
	.align		4
        /*004c*/ 	.byte	0x03, 0x1b
        /*004e*/ 	.short	0x00ff


	//----- nvinfo : EIATTR_MERCURY_ISA_VERSION
	.align		4
        /*0050*/ 	.byte	0x03, 0x5f
        /*0052*/ 	.short	0x0101


	//----- nvinfo : EIATTR_VRC_CTA_INIT_COUNT
	.align		4
        /*0054*/ 	.byte	0x02, 0x4a
	.zero		1
	.zero		1


	//----- nvinfo : EIATTR_EXIT_INSTR_OFFSETS
	.align		4
        /*0058*/ 	.byte	0x04, 0x1c
        /*005a*/ 	.short	(.L_50 - .L_49)


	//   ....[0]....
.L_49:
        /*005c*/ 	.word	0x00000070


	//   ....[1]....
        /*0060*/ 	.word	0x00000130


	//----- nvinfo : EIATTR_CBANK_PARAM_SIZE
	.align		4
.L_50:
        /*0064*/ 	.byte	0x03, 0x19
        /*0066*/ 	.short	0x001c


	//----- nvinfo : EIATTR_PARAM_CBANK
	.align		4
        /*0068*/ 	.byte	0x04, 0x0a
        /*006a*/ 	.short	(.L_52 - .L_51)
	.align		4
.L_51:
        /*006c*/ 	.word	index@(.nv.constant0._Z10multKernelPKfS0_Pfi)
        /*0070*/ 	.short	0x0380
        /*0072*/ 	.short	0x001c


	//----- nvinfo : EIATTR_SW_WAR
	.align		4
.L_52:
        /*0074*/ 	.byte	0x04, 0x36
        /*0076*/ 	.short	(.L_54 - .L_53)
.L_53:
        /*0078*/ 	.word	0x00000008
.L_54:


//--------------------- .nv.info._Z9addKernelPKfS0_Pfi --------------------------
	.section	.nv.info._Z9addKernelPKfS0_Pfi,"",@"SHT_CUDA_INFO"
	.sectionflags	@""
	.align	4


	//----- nvinfo : EIATTR_CUDA_API_VERSION
	.align		4
        /*0000*/ 	.byte	0x04, 0x37
        /*0002*/ 	.short	(.L_56 - .L_55)
.L_55:
        /*0004*/ 	.word	0x00000082


	//----- nvinfo : EIATTR_KPARAM_INFO
	.align		4
.L_56:
        /*0008*/ 	.byte	0x04, 0x17
        /*000a*/ 	.short	(.L_58 - .L_57)
.L_57:
        /*000c*/ 	.word	0x00000000
        /*0010*/ 	.short	0x0003
        /*0012*/ 	.short	0x0018
        /*0014*/ 	.byte	0x00, 0xf0, 0x11, 0x00


	//----- nvinfo : EIATTR_KPARAM_INFO
	.align		4
.L_58:
        /*0018*/ 	.byte	0x04, 0x17
        /*001a*/ 	.short	(.L_60 - .L_59)
.L_59:
        /*001c*/ 	.word	0x00000000
        /*0020*/ 	.short	0x0002
        /*0022*/ 	.short	0x0010
        /*0024*/ 	.byte	0x00, 0xf5, 0x21, 0x00


	//----- nvinfo : EIATTR_KPARAM_INFO
	.align		4
.L_60:
        /*0028*/ 	.byte	0x04, 0x17
        /*002a*/ 	.short	(.L_62 - .L_61)
.L_61:
        /*002c*/ 	.word	0x00000000
        /*0030*/ 	.short	0x0001
        /*0032*/ 	.short	0x0008
        /*0034*/ 	.byte	0x00, 0xf5, 0x21, 0x00


	//----- nvinfo : EIATTR_KPARAM_INFO
	.align		4
.L_62:
        /*0038*/ 	.byte	0x04, 0x17
        /*003a*/ 	.short	(.L_64 - .L_63)
.L_63:
        /*003c*/ 	.word	0x00000000
        /*0040*/ 	.short	0x0000
        /*0042*/ 	.short	0x0000
        /*0044*/ 	.byte	0x00, 0xf5, 0x21, 0x00


	//----- nvinfo : EIATTR_SPARSE_MMA_MASK
	.align		4
.L_64:
        /*0048*/ 	.byte	0x03, 0x50
        /*004a*/ 	.short	0x0000


	//----- nvinfo : EIATTR_MAXREG_COUNT
	.align		4
        /*004c*/ 	.byte	0x03, 0x1b
        /*004e*/ 	.short	0x00ff


	//----- nvinfo : EIATTR_MERCURY_ISA_VERSION
	.align		4
        /*0050*/ 	.byte	0x03, 0x5f
        /*0052*/ 	.short	0x0101


	//----- nvinfo : EIATTR_VRC_CTA_INIT_COUNT
	.align		4
        /*0054*/ 	.byte	0x02, 0x4a
	.zero		1
	.zero		1


	//----- nvinfo : EIATTR_EXIT_INSTR_OFFSETS
	.align		4
        /*0058*/ 	.byte	0x04, 0x1c
        /*005a*/ 	.short	(.L_66 - .L_65)


	//   ....[0]....
.L_65:
        /*005c*/ 	.word	0x00000070


	//   ....[1]....
        /*0060*/ 	.word	0x00000130


	//----- nvinfo : EIATTR_CBANK_PARAM_SIZE
	.align		4
.L_66:
        /*0064*/ 	.byte	0x03, 0x19
        /*0066*/ 	.short	0x001c


	//----- nvinfo : EIATTR_PARAM_CBANK
	.align		4
        /*0068*/ 	.byte	0x04, 0x0a
        /*006a*/ 	.short	(.L_68 - .L_67)
	.align		4
.L_67:
        /*006c*/ 	.word	index@(.nv.constant0._Z9addKernelPKfS0_Pfi)
        /*0070*/ 	.short	0x0380
        /*0072*/ 	.short	0x001c


	//----- nvinfo : EIATTR_SW_WAR
	.align		4
.L_68:
        /*0074*/ 	.byte	0x04, 0x36
        /*0076*/ 	.short	(.L_70 - .L_69)
.L_69:
        /*0078*/ 	.word	0x00000008
.L_70:


//--------------------- .nv.callgraph             --------------------------
	.section	.nv.callgraph,"",@"SHT_CUDA_CALLGRAPH"
	.align	4
	.sectionentsize	8
	.align		4
        /*0000*/ 	.word	0x00000000
	.align		4
        /*0004*/ 	.word	0xffffffff
	.align		4
        /*0008*/ 	.word	0x00000000
	.align		4
        /*000c*/ 	.word	0xfffffffe
	.align		4
        /*0010*/ 	.word	0x00000000
	.align		4
        /*0014*/ 	.word	0xfffffffd
	.align		4
        /*0018*/ 	.word	0x00000000
	.align		4
        /*001c*/ 	.word	0xfffffffc


//--------------------- .nv.constant4             --------------------------
	.section	.nv.constant4,"a",@progbits
	.align	8
	.align		8
.nv.constant4:
        /*0000*/ 	.dword	__cudart_i2opi_f


//--------------------- .text._Z11func1KernelPKfS0_Pfi --------------------------
	.section	.text._Z11func1KernelPKfS0_Pfi,"ax",@progbits
	.align	128
        .global         _Z11func1KernelPKfS0_Pfi
        .type           _Z11func1KernelPKfS0_Pfi,@function
        .size           _Z11func1KernelPKfS0_Pfi,(.L_x_73 - _Z11func1KernelPKfS0_Pfi)
        .other          _Z11func1KernelPKfS0_Pfi,@"STO_CUDA_ENTRY STV_DEFAULT"
_Z11func1KernelPKfS0_Pfi:
.text._Z11func1KernelPKfS0_Pfi:
[----:B------:R-:W0:Y:S01]  /*0000*/  LDC R1, c[0x0][0x37c] ;  /* 0x0000df00ff017b82 */ /* 0x000e220000000800 */
[----:B------:R-:W1:Y:S07]  /*0010*/  S2R R3, SR_TID.X ;  /* 0x0000000000037919 */ /* 0x000e6e0000002100 */
[----:B------:R-:W1:Y:S01]  /*0020*/  S2UR UR4, SR_CTAID.X ;  /* 0x00000000000479c3 */ /* 0x000e620000002500 */
[----:B------:R-:W2:Y:S01]  /*0030*/  LDCU UR5, c[0x0][0x398] ;  /* 0x00007300ff0577ac */ /* 0x000ea20008000800 */
[----:B0-----:R-:W-:-:S06]  /*0040*/  VIADD R1, R1, 0xffffffe0 ;  /* 0xffffffe001017836 */ /* 0x001fcc0000000000 */
[----:B------:R-:W1:Y:S02]  /*0050*/  LDC R0, c[0x0][0x360] ;  /* 0x0000d800ff007b82 */ /* 0x000e640000000800 */
[----:B-1----:R-:W-:-:S05]  /*0060*/  IMAD R3, R0, UR4, R3 ;  /* 0x0000000400037c24 */ /* 0x002fca000f8e0203 */
[----:B--2---:R-:W-:-:S13]  /*0070*/  ISETP.GE.AND P0, PT, R3, UR5, PT ;  /* 0x0000000503007c0c */ /* 0x004fda000bf06270 */
[----:B------:R-:W-:Y:S05]  /*0080*/  @P0 EXIT ;  /* 0x000000000000094d */ /* 0x000fea0003800000 */
[----:B------:R-:W0:Y:S01]  /*0090*/  LDC.64 R6, c[0x0][0x380] ;  /* 0x0000e000ff067b82 */ /* 0x000e220000000a00 */
[----:B------:R-:W1:Y:S07]  /*00a0*/  LDCU.64 UR6, c[0x0][0x358] ;  /* 0x00006b00ff0677ac */ /* 0x000e6e0008000a00 */
[----:B------:R-:W2:Y:S08]  /*00b0*/  LDC.64 R8, c[0x0][0x388] ;  /* 0x0000e200ff087b82 */ /* 0x000eb00000000a00 */
[----:B------:R-:W3:Y:S01]  /*00c0*/  LDC.64 R10, c[0x0][0x390] ;  /* 0x0000e400ff0a7b82 */ /* 0x000ee20000000a00 */
[----:B0-----:R-:W-:-:S05]  /*00d0*/  IMAD.WIDE R6, R3, 0x4, R6 ;  /* 0x0000000403067825 */ /* 0x001fca00078e0206 */
[----:B-1----:R-:W4:Y:S01]  /*00e0*/  LDG.E R0, desc[UR6][R6.64] ;  /* 0x0000000606007981 */ /* 0x002f22000c1e1900 */
[----:B------:R-:W-:Y:S01]  /*00f0*/  BSSY.RECONVERGENT B0, `(.L_x_0) ;  /* 0x000000f000007945 */ /* 0x000fe20003800200 */
[----:B--2---:R-:W-:-:S04]  /*0100*/  IMAD.WIDE R8, R3, 0x4, R8 ;  /* 0x0000000403087825 */ /* 0x004fc800078e0208 */
[----:B---3--:R-:W-:-:S04]  /*0110*/  IMAD.WIDE R10, R3, 0x4, R10 ;  /* 0x00000004030a7825 */ /* 0x008fc800078e020a */
[----:B----4-:R-:W-:Y:S01]  /*0120*/  VIADD R2, R0, 0xf3000000 ;  /* 0xf300000000027836 */ /* 0x010fe20000000000 */
[----:B------:R0:W1:Y:S04]  /*0130*/  MUFU.RSQ R5, R0 ;  /* 0x0000000000057308 */ /* 0x0000680000001400 */
[----:B------:R-:W-:-:S13]  /*0140*/  ISETP.GT.U32.AND P0, PT, R2, 0x727fffff, PT ;  /* 0x727fffff0200780c */ /* 0x000fda0003f04070 */
[----:B01----:R-:W-:Y:S05]  /*0150*/  @!P0 BRA `(.L_x_1) ;  /* 0x0000000000108947 */ /* 0x003fea0003800000 */
[----:B------:R-:W-:-:S07]  /*0160*/  MOV R15, 0x180 ;  /* 0x00000180000f7802 */ /* 0x000fce0000000f00 */
[----:B------:R-:W-:Y:S05]  /*0170*/  CALL.REL.NOINC `($__internal_0_$__cuda_sm20_sqrt_rn_f32_slowpath) ;  /* 0x0000004800847944 */ /* 0x000fea0003c00000 */
[----:B------:R-:W-:Y:S01]  /*0180*/  MOV R5, R13 ;  /* 0x0000000d00057202 */ /* 0x000fe20000000f00 */
[----:B------:R-:W-:Y:S06]  /*0190*/  BRA `(.L_x_2) ;  /* 0x0000000000107947 */ /* 0x000fec0003800000 */
.L_x_1:
[----:B------:R-:W-:Y:S01]  /*01a0*/  FMUL.FTZ R3, R0, R5 ;  /* 0x0000000500037220 */ /* 0x000fe20000410000 */
[----:B------:R-:W-:-:S03]  /*01b0*/  FMUL.FTZ R5, R5, 0.5 ;  /* 0x3f00000005057820 */ /* 0x000fc60000410000 */
[----:B------:R-:W-:-:S04]  /*01c0*/  FFMA R0, -R3, R3, R0 ;  /* 0x0000000303007223 */ /* 0x000fc80000000100 */
[----:B------:R-:W-:-:S07]  /*01d0*/  FFMA R5, R0, R5, R3 ;  /* 0x0000000500057223 */ /* 0x000fce0000000003 */
.L_x_2:
[----:B------:R-:W-:Y:S05]  /*01e0*/  BSYNC.RECONVERGENT B0 ;  /* 0x0000000000007941 */ /* 0x000fea0003800200 */
.L_x_0:
[----:B------:R-:W2:Y:S01]  /*01f0*/  LDG.E R2, desc[UR6][R8.64] ;  /* 0x0000000608027981 */ /* 0x000ea2000c1e1900 */
[----:B------:R-:W-:Y:S01]  /*0200*/  IMAD.MOV.U32 R12, RZ, RZ, 0x3c80f082 ;  /* 0x3c80f082ff0c7424 */ /* 0x000fe200078e00ff */
[----:B------:R-:W-:Y:S01]  /*0210*/  BSSY.RECONVERGENT B0, `(.L_x_3) ;  /* 0x0000051000007945 */ /* 0x000fe20003800200 */
[----:B------:R-:W-:Y:S02]  /*0220*/  IMAD.MOV.U32 R4, RZ, RZ, 0x3f800000 ;  /* 0x3f800000ff047424 */ /* 0x000fe400078e00ff */
[C---:B--2---:R-:W-:Y:S01]  /*0230*/  FMUL R0, |R2|.reuse, 2.8853900432586669922 ;  /* 0x4038aa3b02007820 */ /* 0x044fe20000400200 */
[C---:B------:R-:W-:Y:S01]  /*0240*/  FMUL R15, R2.reuse, R2 ;  /* 0x00000002020f7220 */ /* 0x040fe20000400000 */
[C---:B------:R-:W-:Y:S02]  /*0250*/  FSETP.GE.AND P1, PT, |R2|.reuse, 0.60000002384185791016, PT ;  /* 0x3f19999a0200780b */ /* 0x040fe40003f26200 */
[----:B------:R-:W-:Y:S01]  /*0260*/  FSETP.GE.AND P0, PT, |R2|, 9.010913848876953125, PT ;  /* 0x41102cb40200780b */ /* 0x000fe20003f06200 */
[C---:B------:R-:W-:Y:S01]  /*0270*/  FFMA R12, R15.reuse, R12, -0.052303962409496307373 ;  /* 0xbd563cae0f0c7423 */ /* 0x040fe2000000000c */
[----:B------:R-:W0:Y:S03]  /*0280*/  MUFU.EX2 R0, R0 ;  /* 0x0000000000007308 */ /* 0x000e260000000800 */
[----:B------:R-:W-:Y:S01]  /*0290*/  FFMA R12, R15, R12, 0.1331529766321182251 ;  /* 0x3e0859410f0c7423 */ /* 0x000fe2000000000c */
[----:B0-----:R-:W-:-:S03]  /*02a0*/  FADD R3, R0, 1 ;  /* 0x3f80000000037421 */ /* 0x001fc60000000000 */
[----:B------:R-:W-:-:S04]  /*02b0*/  FFMA R0, R15, R12, -0.33332768082618713379 ;  /* 0xbeaaa9ed0f007423 */ /* 0x000fc8000000000c */
[----:B------:R-:W-:Y:S01]  /*02c0*/  FFMA R15, R15, R0, RZ ;  /* 0x000000000f0f7223 */ /* 0x000fe200000000ff */
[----:B------:R-:W0:Y:S02]  /*02d0*/  MUFU.RCP R3, R3 ;  /* 0x0000000300037308 */ /* 0x000e240000001000 */
[----:B0-----:R-:W-:-:S05]  /*02e0*/  FFMA R4, R3, -2, R4 ;  /* 0xc000000003047823 */ /* 0x001fca0000000004 */
[----:B------:R-:W-:-:S04]  /*02f0*/  FSEL R13, R4, 1, !P0 ;  /* 0x3f800000040d7808 */ /* 0x000fc80004000000 */
[--C-:B------:R-:W-:Y:S01]  /*0300*/  LOP3.LUT R4, R13, 0x80000000, R2.reuse, 0xb8, !PT ;  /* 0x800000000d047812 */ /* 0x100fe200078eb802 */
[----:B------:R-:W-:-:S04]  /*0310*/  @!P1 FFMA R4, R2, R15, R2 ;  /* 0x0000000f02049223 */ /* 0x000fc80000000002 */
[----:B------:R-:W-:-:S04]  /*0320*/  FMUL R5, R4, R5 ;  /* 0x0000000504057220 */ /* 0x000fc80000400000 */
[C---:B------:R-:W-:Y:S01]  /*0330*/  FMUL R0, R5.reuse, 0.63661974668502807617 ;  /* 0x3f22f98305007820 */ /* 0x040fe20000400000 */
[----:B------:R-:W-:-:S05]  /*0340*/  FSETP.GE.AND P0, PT, |R5|, 105615, PT ;  /* 0x47ce47800500780b */ /* 0x000fca0003f06200 */
[----:B------:R-:W0:Y:S02]  /*0350*/  F2I.NTZ R0, R0 ;  /* 0x0000000000007305 */ /* 0x000e240000203100 */
[----:B0-----:R-:W-:-:S05]  /*0360*/  I2FP.F32.S32 R2, R0 ;  /* 0x0000000000027245 */ /* 0x001fca0000201400 */
[----:B------:R-:W-:-:S04]  /*0370*/  FFMA R3, R2, -1.5707962512969970703, R5 ;  /* 0xbfc90fda02037823 */ /* 0x000fc80000000005 */
[----:B------:R-:W-:-:S04]  /*0380*/  FFMA R3, R2, -7.5497894158615963534e-08, R3 ;  /* 0xb3a2216802037823 */ /* 0x000fc80000000003 */
[----:B------:R-:W-:Y:S01]  /*0390*/  FFMA R3, R2, -5.3903029534742383927e-15, R3 ;  /* 0xa7c234c502037823 */ /* 0x000fe20000000003 */
[----:B------:R-:W-:Y:S06]  /*03a0*/  @!P0 BRA `(.L_x_4) ;  /* 0x0000000000dc8947 */ /* 0x000fec0003800000 */
[----:B------:R-:W-:-:S13]  /*03b0*/  FSETP.NEU.AND P0, PT, |R5|, +INF , PT ;  /* 0x7f8000000500780b */ /* 0x000fda0003f0d200 */
[----:B------:R-:W-:Y:S01]  /*03c0*/  @!P0 FMUL R3, RZ, R5 ;  /* 0x00000005ff038220 */ /* 0x000fe20000400000 */
[----:B------:R-:W-:Y:S01]  /*03d0*/  @!P0 MOV R0, RZ ;  /* 0x000000ff00008202 */ /* 0x000fe20000000f00 */
[----:B------:R-:W-:Y:S06]  /*03e0*/  @!P0 BRA `(.L_x_4) ;  /* 0x0000000000cc8947 */ /* 0x000fec0003800000 */
[----:B------:R-:W-:Y:S01]  /*03f0*/  IMAD.SHL.U32 R2, R5, 0x100, RZ ;  /* 0x0000010005027824 */ /* 0x000fe200078e00ff */
[----:B------:R-:W-:Y:S01]  /*0400*/  MOV R0, R1 ;  /* 0x0000000100007202 */ /* 0x000fe20000000f00 */
[----:B------:R-:W-:Y:S01]  /*0410*/  IMAD.MOV.U32 R12, RZ, RZ, RZ ;  /* 0x000000ffff0c7224 */ /* 0x000fe200078e00ff */
[----:B------:R-:W0:Y:S02]  /*0420*/  LDCU.64 UR8, c[0x4][URZ] ;  /* 0x01000000ff0877ac */ /* 0x000e240008000a00 */
[----:B------:R-:W-:Y:S01]  /*0430*/  LOP3.LUT R17, R2, 0x80000000, RZ, 0xfc, !PT ;  /* 0x8000000002117812 */ /* 0x000fe200078efcff */
[----:B------:R-:W-:Y:S01]  /*0440*/  UMOV UR5, URZ ;  /* 0x000000ff00057c82 */ /* 0x000fe20008000000 */
[----:B------:R-:W-:-:S05]  /*0450*/  UMOV UR4, URZ ;  /* 0x000000ff00047c82 */ /* 0x000fca0008000000 */
.L_x_5:
[----:B0-----:R-:W-:Y:S02]  /*0460*/  IMAD.U32 R14, RZ, RZ, UR8 ;  /* 0x00000008ff0e7e24 */ /* 0x001fe4000f8e00ff */
[----:B------:R-:W-:-:S05]  /*0470*/  IMAD.U32 R15, RZ, RZ, UR9 ;  /* 0x00000009ff0f7e24 */ /* 0x000fca000f8e00ff */
[----:B------:R-:W2:Y:S01]  /*0480*/  LDG.E.CONSTANT R2, desc[UR6][R14.64] ;  /* 0x000000060e027981 */ /* 0x000ea2000c1e9900 */
[----:B------:R-:W-:Y:S02]  /*0490*/  UIADD3 UR8, UP0, UPT, UR8, 0x4, URZ ;  /* 0x0000000408087890 */ /* 0x000fe4000ff1e0ff */
[----:B------:R-:W-:Y:S02]  /*04a0*/  UIADD3 UR4, UPT, UPT, UR4, 0x1, URZ ;  /* 0x0000000104047890 */ /* 0x000fe4000fffe0ff */
[----:B------:R-:W-:Y:S02]  /*04b0*/  UIADD3.X UR9, UPT, UPT, URZ, UR9, URZ, UP0, !UPT ;  /* 0x00000009ff097290 */ /* 0x000fe400087fe4ff */
[----:B------:R-:W-:Y:S01]  /*04c0*/  UISETP.NE.AND UP0, UPT, UR4, 0x6, UPT ;  /* 0x000000060400788c */ /* 0x000fe2000bf05270 */
[----:B--2---:R-:W-:-:S03]  /*04d0*/  IMAD.WIDE.U32 R2, R2, R17, RZ ;  /* 0x0000001102027225 */ /* 0x004fc600078e00ff */
[----:B------:R-:W-:-:S04]  /*04e0*/  IADD3 R13, P0, PT, R2, R12, RZ ;  /* 0x0000000c020d7210 */ /* 0x000fc80007f1e0ff */
[----:B------:R-:W-:Y:S01]  /*04f0*/  IADD3.X R12, PT, PT, R3, UR5, RZ, P0, !PT ;  /* 0x00000005030c7c10 */ /* 0x000fe200087fe4ff */
[----:B------:R0:W-:Y:S02]  /*0500*/  STL [R0], R13 ;  /* 0x0000000d00007387 */ /* 0x0001e40000100800 */
[----:B0-----:R-:W-:Y:S01]  /*0510*/  IADD3 R0, PT, PT, R0, 0x4, RZ ;  /* 0x0000000400007810 */ /* 0x001fe20007ffe0ff */
[----:B------:R-:W-:Y:S06]  /*0520*/  BRA.U UP0, `(.L_x_5) ;  /* 0xfffffffd00cc7547 */ /* 0x000fec000b83ffff */
[----:B------:R-:W-:Y:S01]  /*0530*/  SHF.R.U32.HI R4, RZ, 0x17, R5 ;  /* 0x00000017ff047819 */ /* 0x000fe20000011605 */
[----:B------:R0:W-:Y:S03]  /*0540*/  STL [R1+0x18], R12 ;  /* 0x0000180c01007387 */ /* 0x0001e60000100800 */
[C---:B------:R-:W-:Y:S02]  /*0550*/  LOP3.LUT R0, R4.reuse, 0xe0, RZ, 0xc0, !PT ;  /* 0x000000e004007812 */ /* 0x040fe400078ec0ff */
[----:B------:R-:W-:-:S03]  /*0560*/  LOP3.LUT P0, RZ, R4, 0x1f, RZ, 0xc0, !PT ;  /* 0x0000001f04ff7812 */ /* 0x000fc6000780c0ff */
[----:B------:R-:W-:-:S05]  /*0570*/  VIADD R0, R0, 0xffffff80 ;  /* 0xffffff8000007836 */ /* 0x000fca0000000000 */
[----:B------:R-:W-:-:S05]  /*0580*/  SHF.R.U32.HI R0, RZ, 0x5, R0 ;  /* 0x00000005ff007819 */ /* 0x000fca0000011600 */
[----:B------:R-:W-:-:S05]  /*0590*/  IMAD R13, R0, -0x4, R1 ;  /* 0xfffffffc000d7824 */ /* 0x000fca00078e0201 */
[----:B------:R-:W2:Y:S04]  /*05a0*/  LDL R0, [R13+0x18] ;  /* 0x000018000d007983 */ /* 0x000ea80000100800 */
[----:B------:R-:W2:Y:S04]  /*05b0*/  LDL R3, [R13+0x14] ;  /* 0x000014000d037983 */ /* 0x000ea80000100800 */
[----:B------:R-:W3:Y:S01]  /*05c0*/  @P0 LDL R2, [R13+0x10] ;  /* 0x000010000d020983 */ /* 0x000ee20000100800 */
[----:B------:R-:W-:Y:S01]  /*05d0*/  LOP3.LUT R4, R4, 0x1f, RZ, 0xc0, !PT ;  /* 0x0000001f04047812 */ /* 0x000fe200078ec0ff */
[----:B------:R-:W-:Y:S01]  /*05e0*/  UMOV UR4, 0x54442d19 ;  /* 0x54442d1900047882 */ /* 0x000fe20000000000 */
[----:B------:R-:W-:-:S02]  /*05f0*/  UMOV UR5, 0x3bf921fb ;  /* 0x3bf921fb00057882 */ /* 0x000fc40000000000 */
[-C--:B--2---:R-:W-:Y:S02]  /*0600*/  @P0 SHF.L.W.U32.HI R0, R3, R4.reuse, R0 ;  /* 0x0000000403000219 */ /* 0x084fe40000010e00 */
[----:B---3--:R-:W-:Y:S02]  /*0610*/  @P0 SHF.L.W.U32.HI R3, R2, R4, R3 ;  /* 0x0000000402030219 */ /* 0x008fe40000010e03 */
[----:B------:R-:W-:Y:S02]  /*0620*/  ISETP.GE.AND P0, PT, R5, RZ, PT ;  /* 0x000000ff0500720c */ /* 0x000fe40003f06270 */
[C---:B------:R-:W-:Y:S01]  /*0630*/  SHF.L.W.U32.HI R2, R3.reuse, 0x2, R0 ;  /* 0x0000000203027819 */ /* 0x040fe20000010e00 */
[----:B------:R-:W-:-:S03]  /*0640*/  IMAD.SHL.U32 R3, R3, 0x4, RZ ;  /* 0x0000000403037824 */ /* 0x000fc600078e00ff */
[----:B------:R-:W-:Y:S02]  /*0650*/  SHF.R.S32.HI R4, RZ, 0x1f, R2 ;  /* 0x0000001fff047819 */ /* 0x000fe40000011402 */
[----:B------:R-:W-:Y:S02]  /*0660*/  LOP3.LUT R5, R2, R5, RZ, 0x3c, !PT ;  /* 0x0000000502057212 */ /* 0x000fe400078e3cff */
[C---:B------:R-:W-:Y:S02]  /*0670*/  LOP3.LUT R14, R4.reuse, R3, RZ, 0x3c, !PT ;  /* 0x00000003040e7212 */ /* 0x040fe400078e3cff */
[----:B------:R-:W-:Y:S02]  /*0680*/  LOP3.LUT R15, R4, R2, RZ, 0x3c, !PT ;  /* 0x00000002040f7212 */ /* 0x000fe400078e3cff */
[----:B------:R-:W-:Y:S02]  /*0690*/  SHF.R.U32.HI R3, RZ, 0x1e, R0 ;  /* 0x0000001eff037819 */ /* 0x000fe40000011600 */
[----:B------:R-:W-:-:S02]  /*06a0*/  ISETP.GE.AND P1, PT, R5, RZ, PT ;  /* 0x000000ff0500720c */ /* 0x000fc40003f26270 */
[----:B------:R-:W0:Y:S01]  /*06b0*/  I2F.F64.S64 R14, R14 ;  /* 0x0000000e000e7312 */ /* 0x000e220000301c00 */
[----:B------:R-:W-:-:S04]  /*06c0*/  LEA.HI R0, R2, R3, RZ, 0x1 ;  /* 0x0000000302007211 */ /* 0x000fc800078f08ff */
[----:B------:R-:W-:-:S05]  /*06d0*/  IADD3 R2, PT, PT, -R0, RZ, RZ ;  /* 0x000000ff00027210 */ /* 0x000fca0007ffe1ff */
[----:B------:R-:W-:Y:S01]  /*06e0*/  @!P0 IMAD.MOV.U32 R0, RZ, RZ, R2 ;  /* 0x000000ffff008224 */ /* 0x000fe200078e0002 */
[----:B0-----:R-:W-:-:S10]  /*06f0*/  DMUL R12, R14, UR4 ;  /* 0x000000040e0c7c28 */ /* 0x001fd40008000000 */
[----:B------:R-:W0:Y:S02]  /*0700*/  F2F.F32.F64 R12, R12 ;  /* 0x0000000c000c7310 */ /* 0x000e240000301000 */
[----:B0-----:R-:W-:-:S07]  /*0710*/  FSEL R3, -R12, R12, !P1 ;  /* 0x0000000c0c037208 */ /* 0x001fce0004800100 */
.L_x_4:
[----:B------:R-:W-:Y:S05]  /*0720*/  BSYNC.RECONVERGENT B0 ;  /* 0x0000000000007941 */ /* 0x000fea0003800200 */
.L_x_3:
[----:B------:R-:W2:Y:S01]  /*0730*/  LDG.E R2, desc[UR6][R10.64] ;  /* 0x000000060a027981 */ /* 0x000ea2000c1e1900 */
[----:B------:R-:W-:Y:S02]  /*0740*/  IMAD.MOV.U32 R12, RZ, RZ, 0x37cbac00 ;  /* 0x37cbac00ff0c7424 */ /* 0x000fe400078e00ff */
[----:B------:R-:W-:Y:S01]  /*0750*/  FMUL R5, R3, R3 ;  /* 0x0000000303057220 */ /* 0x000fe20000400000 */
[C---:B------:R-:W-:Y:S01]  /*0760*/  LOP3.LUT R4, R0.reuse, 0x1, RZ, 0xc0, !PT ;  /* 0x0000000100047812 */ /* 0x040fe200078ec0ff */
[----:B------:R-:W-:Y:S02]  /*0770*/  VIADD R0, R0, 0x1 ;  /* 0x0000000100007836 */ /* 0x000fe40000000000 */
[----:B------:R-:W-:Y:S01]  /*0780*/  FFMA R12, R5, R12, -0.0013887860113754868507 ;  /* 0xbab607ed050c7423 */ /* 0x000fe2000000000c */
[----:B------:R-:W-:Y:S01]  /*0790*/  ISETP.NE.U32.AND P0, PT, R4, 0x1, PT ;  /* 0x000000010400780c */ /* 0x000fe20003f05070 */
[----:B------:R-:W-:Y:S01]  /*07a0*/  IMAD.MOV.U32 R13, RZ, RZ, 0x3e2aaaa8 ;  /* 0x3e2aaaa8ff0d7424 */ /* 0x000fe200078e00ff */
[----:B------:R-:W-:-:S02]  /*07b0*/  MOV R4, 0x3c0885e4 ;  /* 0x3c0885e400047802 */ /* 0x000fc40000000f00 */
[----:B------:R-:W-:Y:S02]  /*07c0*/  FSEL R12, R12, -0.00019574658654164522886, P0 ;  /* 0xb94d41530c0c7808 */ /* 0x000fe40000000000 */
[----:B------:R-:W-:Y:S02]  /*07d0*/  FSEL R4, R4, 0.041666727513074874878, !P0 ;  /* 0x3d2aaabb04047808 */ /* 0x000fe40004000000 */
[----:B------:R-:W-:Y:S02]  /*07e0*/  LOP3.LUT P1, RZ, R0, 0x2, RZ, 0xc0, !PT ;  /* 0x0000000200ff7812 */ /* 0x000fe4000782c0ff */
[----:B------:R-:W-:Y:S01]  /*07f0*/  FSEL R13, -R13, -0.4999999701976776123, !P0 ;  /* 0xbeffffff0d0d7808 */ /* 0x000fe20004000100 */
[----:B------:R-:W-:Y:S01]  /*0800*/  FFMA R4, R5, R12, R4 ;  /* 0x0000000c05047223 */ /* 0x000fe20000000004 */
[----:B------:R-:W-:-:S03]  /*0810*/  FSEL R0, R3, 1, !P0 ;  /* 0x3f80000003007808 */ /* 0x000fc60004000000 */
[C---:B------:R-:W-:Y:S02]  /*0820*/  FFMA R4, R5.reuse, R4, R13 ;  /* 0x0000000405047223 */ /* 0x040fe4000000000d */
[----:B------:R-:W-:-:S04]  /*0830*/  FFMA R5, R5, R0, RZ ;  /* 0x0000000005057223 */ /* 0x000fc800000000ff */
[----:B------:R-:W-:-:S04]  /*0840*/  FFMA R5, R5, R4, R0 ;  /* 0x0000000405057223 */ /* 0x000fc80000000000 */
[----:B------:R-:W-:-:S04]  /*0850*/  @P1 FADD R5, RZ, -R5 ;  /* 0x80000005ff051221 */ /* 0x000fc80000000000 */
[----:B--2---:R-:W-:-:S05]  /*0860*/  FFMA R5, RZ, R5, R2 ;  /* 0x00000005ff057223 */ /* 0x004fca0000000002 */
[----:B------:R0:W-:Y:S04]  /*0870*/  STG.E desc[UR6][R10.64], R5 ;  /* 0x000000050a007986 */ /* 0x0001e8000c101906 */
[----:B------:R-:W2:Y:S01]  /*0880*/  LDG.E R0, desc[UR6][R6.64] ;  /* 0x0000000606007981 */ /* 0x000ea2000c1e1900 */
[----:B------:R-:W-:Y:S01]  /*0890*/  BSSY.RECONVERGENT B0, `(.L_x_6) ;  /* 0x000000c000007945 */ /* 0x000fe20003800200 */
[----:B--2---:R-:W-:Y:S01]  /*08a0*/  IADD3 R2, PT, PT, R0, -0xd000000, RZ ;  /* 0xf300000000027810 */ /* 0x004fe20007ffe0ff */
[----:B------:R0:W1:Y:S03]  /*08b0*/  MUFU.RSQ R3, R0 ;  /* 0x0000000000037308 */ /* 0x0000660000001400 */
[----:B------:R-:W-:-:S13]  /*08c0*/  ISETP.GT.U32.AND P0, PT, R2, 0x727fffff, PT ;  /* 0x727fffff0200780c */ /* 0x000fda0003f04070 */
[----:B0-----:R-:W-:Y:S05]  /*08d0*/  @!P0 BRA `(.L_x_7) ;  /* 0x00000000000c8947 */ /* 0x001fea0003800000 */
[----:B------:R-:W-:-:S07]  /*08e0*/  MOV R15, 0x900 ;  /* 0x00000900000f7802 */ /* 0x000fce0000000f00 */
[----:B-1----:R-:W-:Y:S05]  /*08f0*/  CALL.REL.NOINC `($__internal_0_$__cuda_sm20_sqrt_rn_f32_slowpath) ;  /* 0x0000004000a47944 */ /* 0x002fea0003c00000 */
[----:B------:R-:W-:Y:S05]  /*0900*/  BRA `(.L_x_8) ;  /* 0x0000000000107947 */ /* 0x000fea0003800000 */
.L_x_7:
[----:B-1----:R-:W-:Y:S01]  /*0910*/  FMUL.FTZ R13, R0, R3 ;  /* 0x00000003000d7220 */ /* 0x002fe20000410000 */
[----:B------:R-:W-:-:S03]  /*0920*/  FMUL.FTZ R3, R3, 0.5 ;  /* 0x3f00000003037820 */ /* 0x000fc60000410000 */
[----:B------:R-:W-:-:S04]  /*0930*/  FFMA R0, -R13, R13, R0 ;  /* 0x0000000d0d007223 */ /* 0x000fc80000000100 */
[----:B------:R-:W-:-:S07]  /*0940*/  FFMA R13, R0, R3, R13 ;  /* 0x00000003000d7223 */ /* 0x000fce000000000d */
.L_x_8:
[----:B------:R-:W-:Y:S05]  /*0950*/  BSYNC.RECONVERGENT B0 ;  /* 0x0000000000007941 */ /* 0x000fea0003800200 */
.L_x_6:
        /* <DEDUP_REMOVED lines=29> */
[----:B------:R-:W-:Y:S05]  /*0b30*/  @!P0 BRA `(.L_x_11) ;  /* 0x0000000000d08947 */ /* 0x000fea0003800000 */
[----:B------:R-:W-:Y:S01]  /*0b40*/  SHF.L.U32 R2, R13, 0x8, RZ ;  /* 0x000000080d027819 */ /* 0x000fe200000006ff */
[----:B------:R-:W-:Y:S01]  /*0b50*/  IMAD.MOV.U32 R12, RZ, RZ, RZ ;  /* 0x000000ffff0c7224 */ /* 0x000fe200078e00ff */
[----:B------:R-:W0:Y:S01]  /*0b60*/  LDCU.64 UR8, c[0x4][URZ] ;  /* 0x01000000ff0877ac */ /* 0x000e220008000a00 */
[----:B------:R-:W-:Y:S01]  /*0b70*/  IMAD.MOV.U32 R0, RZ, RZ, R1 ;  /* 0x000000ffff007224 */ /* 0x000fe200078e0001 */
[----:B------:R-:W-:Y:S01]  /*0b80*/  LOP3.LUT R19, R2, 0x80000000, RZ, 0xfc, !PT ;  /* 0x8000000002137812 */ /* 0x000fe200078efcff */
[----:B------:R-:W-:Y:S01]  /*0b90*/  UMOV UR5, URZ ;  /* 0x000000ff00057c82 */ /* 0x000fe20008000000 */
[----:B------:R-:W-:-:S05]  /*0ba0*/  UMOV UR4, URZ ;  /* 0x000000ff00047c82 */ /* 0x000fca0008000000 */
.L_x_12:
[----:B0-----:R-:W-:Y:S01]  /*0bb0*/  MOV R14, UR8 ;  /* 0x00000008000e7c02 */ /* 0x001fe20008000f00 */
        /* <DEDUP_REMOVED lines=10> */
[----:B0-----:R-:W-:Y:S01]  /*0c60*/  VIADD R0, R0, 0x4 ;  /* 0x0000000400007836 */ /* 0x001fe20000000000 */
[----:B------:R-:W-:Y:S06]  /*0c70*/  BRA.U UP0, `(.L_x_12) ;  /* 0xfffffffd00cc7547 */ /* 0x000fec000b83ffff */
[----:B------:R-:W-:Y:S01]  /*0c80*/  SHF.R.U32.HI R4, RZ, 0x17, R13 ;  /* 0x00000017ff047819 */ /* 0x000fe2000001160d */
[----:B------:R0:W-:Y:S03]  /*0c90*/  STL [R1+0x18], R12 ;  /* 0x0000180c01007387 */ /* 0x0001e60000100800 */
[C---:B------:R-:W-:Y:S02]  /*0ca0*/  LOP3.LUT R0, R4.reuse, 0xe0, RZ, 0xc0, !PT ;  /* 0x000000e004007812 */ /* 0x040fe400078ec0ff */
[----:B------:R-:W-:Y:S02]  /*0cb0*/  LOP3.LUT P0, RZ, R4, 0x1f, RZ, 0xc0, !PT ;  /* 0x0000001f04ff7812 */ /* 0x000fe4000780c0ff */
[----:B------:R-:W-:-:S04]  /*0cc0*/  IADD3 R0, PT, PT, R0, -0x80, RZ ;  /* 0xffffff8000007810 */ /* 0x000fc80007ffe0ff */
        /* <DEDUP_REMOVED lines=19> */
[----:B------:R-:W1:Y:S01]  /*0e00*/  I2F.F64.S64 R14, R14 ;  /* 0x0000000e000e7312 */ /* 0x000e620000301c00 */
[----:B------:R-:W-:-:S05]  /*0e10*/  LEA.HI R0, R2, R3, RZ, 0x1 ;  /* 0x0000000302007211 */ /* 0x000fca00078f08ff */
[----:B------:R-:W-:-:S05]  /*0e20*/  IMAD.MOV R2, RZ, RZ, -R0 ;  /* 0x000000ffff027224 */ /* 0x000fca00078e0a00 */
[----:B------:R-:W-:Y:S01]  /*0e30*/  @!P0 MOV R0, R2 ;  /* 0x0000000200008202 */ /* 0x000fe20000000f00 */
[----:B-1----:R-:W-:-:S10]  /*0e40*/  DMUL R16, R14, UR4 ;  /* 0x000000040e107c28 */ /* 0x002fd40008000000 */
[----:B------:R-:W1:Y:S02]  /*0e50*/  F2F.F32.F64 R16, R16 ;  /* 0x0000001000107310 */ /* 0x000e640000301000 */
[----:B-1----:R-:W-:Y:S01]  /*0e60*/  FSEL R2, -R16, R16, !P1 ;  /* 0x0000001010027208 */ /* 0x002fe20004800100 */
[----:B0-----:R-:W-:Y:S06]  /*0e70*/  BRA `(.L_x_10) ;  /* 0x0000000000087947 */ /* 0x001fec0003800000 */
.L_x_11:
[----:B------:R-:W-:Y:S01]  /*0e80*/  FMUL R2, RZ, R13 ;  /* 0x0000000dff027220 */ /* 0x000fe20000400000 */
[----:B------:R-:W-:-:S07]  /*0e90*/  IMAD.MOV.U32 R0, RZ, RZ, RZ ;  /* 0x000000ffff007224 */ /* 0x000fce00078e00ff */
.L_x_10:
[----:B------:R-:W-:Y:S05]  /*0ea0*/  BSYNC.RECONVERGENT B0 ;  /* 0x0000000000007941 */ /* 0x000fea0003800200 */
.L_x_9:
[----:B------:R-:W-:Y:S01]  /*0eb0*/  LOP3.LUT R12, R0, 0x1, RZ, 0xc0, !PT ;  /* 0x00000001000c7812 */ /* 0x000fe200078ec0ff */
[----:B------:R-:W-:Y:S02]  /*0ec0*/  IMAD.MOV.U32 R4, RZ, RZ, 0x37cbac00 ;  /* 0x37cbac00ff047424 */ /* 0x000fe400078e00ff */
[----:B------:R-:W-:Y:S01]  /*0ed0*/  FMUL R3, R2, R2 ;  /* 0x0000000202037220 */ /* 0x000fe20000400000 */
[----:B------:R-:W-:Y:S01]  /*0ee0*/  VIADD R0, R0, 0x1 ;  /* 0x0000000100007836 */ /* 0x000fe20000000000 */
[----:B------:R-:W-:Y:S01]  /*0ef0*/  ISETP.NE.U32.AND P0, PT, R12, 0x1, PT ;  /* 0x000000010c00780c */ /* 0x000fe20003f05070 */
[----:B------:R-:W-:Y:S02]  /*0f00*/  HFMA2 R12, -RZ, RZ, 1.0078125, -8.98838043212890625e-05 ;  /* 0x3c0885e4ff0c7431 */ /* 0x000fe400000001ff */
[----:B------:R-:W-:Y:S01]  /*0f10*/  FFMA R4, R3, R4, -0.0013887860113754868507 ;  /* 0xbab607ed03047423 */ /* 0x000fe20000000004 */
[----:B------:R-:W-:Y:S01]  /*0f20*/  IMAD.MOV.U32 R15, RZ, RZ, 0x3e2aaaa8 ;  /* 0x3e2aaaa8ff0f7424 */ /* 0x000fe200078e00ff */
[----:B------:R-:W-:-:S02]  /*0f30*/  LOP3.LUT P1, RZ, R0, 0x2, RZ, 0xc0, !PT ;  /* 0x0000000200ff7812 */ /* 0x000fc4000782c0ff */
[----:B------:R-:W-:Y:S02]  /*0f40*/  FSEL R0, R2, 1, !P0 ;  /* 0x3f80000002007808 */ /* 0x000fe40004000000 */
[----:B------:R-:W-:Y:S02]  /*0f50*/  FSEL R4, R4, -0.00019574658654164522886, P0 ;  /* 0xb94d415304047808 */ /* 0x000fe40000000000 */
[----:B------:R-:W-:Y:S01]  /*0f60*/  FSEL R15, -R15, -0.4999999701976776123, !P0 ;  /* 0xbeffffff0f0f7808 */ /* 0x000fe20004000100 */
[----:B------:R-:W-:Y:S01]  /*0f70*/  FFMA R13, R3, R0, RZ ;  /* 0x00000000030d7223 */ /* 0x000fe200000000ff */
[----:B------:R-:W-:-:S05]  /*0f80*/  FSEL R12, R12, 0.041666727513074874878, !P0 ;  /* 0x3d2aaabb0c0c7808 */ /* 0x000fca0004000000 */
[----:B------:R-:W-:-:S04]  /*0f90*/  FFMA R4, R3, R4, R12 ;  /* 0x0000000403047223 */ /* 0x000fc8000000000c */
[----:B------:R-:W-:-:S04]  /*0fa0*/  FFMA R4, R3, R4, R15 ;  /* 0x0000000403047223 */ /* 0x000fc8000000000f */
[----:B------:R-:W-:-:S04]  /*0fb0*/  FFMA R0, R13, R4, R0 ;  /* 0x000000040d007223 */ /* 0x000fc80000000000 */
[----:B------:R-:W-:-:S04]  /*0fc0*/  @P1 FADD R0, RZ, -R0 ;  /* 0x80000000ff001221 */ /* 0x000fc80000000000 */
[----:B------:R-:W-:-:S05]  /*0fd0*/  FADD R5, R5, R0 ;  /* 0x0000000005057221 */ /* 0x000fca0000000000 */
        /* <DEDUP_REMOVED lines=10> */
.L_x_14:
[----:B-1----:R-:W-:Y:S01]  /*1080*/  FMUL.FTZ R13, R0, R3 ;  /* 0x00000003000d7220 */ /* 0x002fe20000410000 */
[----:B------:R-:W-:-:S03]  /*1090*/  FMUL.FTZ R3, R3, 0.5 ;  /* 0x3f00000003037820 */ /* 0x000fc60000410000 */
[----:B------:R-:W-:-:S04]  /*10a0*/  FFMA R0, -R13, R13, R0 ;  /* 0x0000000d0d007223 */ /* 0x000fc80000000100 */
[----:B------:R-:W-:-:S07]  /*10b0*/  FFMA R13, R0, R3, R13 ;  /* 0x00000003000d7223 */ /* 0x000fce000000000d */
.L_x_15:
[----:B------:R-:W-:Y:S05]  /*10c0*/  BSYNC.RECONVERGENT B0 ;  /* 0x0000000000007941 */ /* 0x000fea0003800200 */
.L_x_13:
        /* <DEDUP_REMOVED lines=37> */
.L_x_19:
        /* <DEDUP_REMOVED lines=45> */
.L_x_18:
[----:B------:R-:W-:Y:S01]  /*15f0*/  FMUL R2, RZ, R13 ;  /* 0x0000000dff027220 */ /* 0x000fe20000400000 */
[----:B------:R-:W-:-:S07]  /*1600*/  IMAD.MOV.U32 R0, RZ, RZ, RZ ;  /* 0x000000ffff007224 */ /* 0x000fce00078e00ff */
.L_x_17:
[----:B------:R-:W-:Y:S05]  /*1610*/  BSYNC.RECONVERGENT B0 ;  /* 0x0000000000007941 */ /* 0x000fea0003800200 */
.L_x_16:
        /* <DEDUP_REMOVED lines=18> */
[----:B------:R-:W-:-:S05]  /*1740*/  FFMA R5, R0, 1.4142135381698608398, R5 ;  /* 0x3fb504f300057823 */ /* 0x000fca0000000005 */
        /* <DEDUP_REMOVED lines=10> */
.L_x_21:
[----:B-1----:R-:W-:Y:S01]  /*17f0*/  FMUL.FTZ R13, R0, R3 ;  /* 0x00000003000d7220 */ /* 0x002fe20000410000 */
[----:B------:R-:W-:-:S03]  /*1800*/  FMUL.FTZ R3, R3, 0.5 ;  /* 0x3f00000003037820 */ /* 0x000fc60000410000 */
[----:B------:R-:W-:-:S04]  /*1810*/  FFMA R0, -R13, R13, R0 ;  /* 0x0000000d0d007223 */ /* 0x000fc80000000100 */
[----:B------:R-:W-:-:S07]  /*1820*/  FFMA R13, R0, R3, R13 ;  /* 0x00000003000d7223 */ /* 0x000fce000000000d */
.L_x_22:
[----:B------:R-:W-:Y:S05]  /*1830*/  BSYNC.RECONVERGENT B0 ;  /* 0x0000000000007941 */ /* 0x000fea0003800200 */
.L_x_20:
        /* <DEDUP_REMOVED lines=37> */
.L_x_26:
        /* <DEDUP_REMOVED lines=45> */
.L_x_25:
[----:B------:R-:W-:Y:S01]  /*1d60*/  FMUL R2, RZ, R13 ;  /* 0x0000000dff027220 */ /* 0x000fe20000400000 */
[----:B------:R-:W-:-:S07]  /*1d70*/  IMAD.MOV.U32 R0, RZ, RZ, RZ ;  /* 0x000000ffff007224 */ /* 0x000fce00078e00ff */
.L_x_24:
[----:B------:R-:W-:Y:S05]  /*1d80*/  BSYNC.RECONVERGENT B0 ;  /* 0x0000000000007941 */ /* 0x000fea0003800200 */
.L_x_23:
        /* <DEDUP_REMOVED lines=18> */
[----:B------:R-:W-:-:S05]  /*1eb0*/  FFMA R5, R0, 1.732050776481628418, R5 ;  /* 0x3fddb3d700057823 */ /* 0x000fca0000000005 */
        /* <DEDUP_REMOVED lines=10> */
.L_x_28:
[----:B-1----:R-:W-:Y:S01]  /*1f60*/  FMUL.FTZ R13, R0, R3 ;  /* 0x00000003000d7220 */ /* 0x002fe20000410000 */
[----:B------:R-:W-:-:S03]  /*1f70*/  FMUL.FTZ R3, R3, 0.5 ;  /* 0x3f00000003037820 */ /* 0x000fc60000410000 */
[----:B------:R-:W-:-:S04]  /*1f80*/  FFMA R0, -R13, R13, R0 ;  /* 0x0000000d0d007223 */ /* 0x000fc80000000100 */
[----:B------:R-:W-:-:S07]  /*1f90*/  FFMA R13, R0, R3, R13 ;  /* 0x00000003000d7223 */ /* 0x000fce000000000d */
.L_x_29:
[----:B------:R-:W-:Y:S05]  /*1fa0*/  BSYNC.RECONVERGENT B0 ;  /* 0x0000000000007941 */ /* 0x000fea0003800200 */
.L_x_27:
        /* <DEDUP_REMOVED lines=37> */
.L_x_33:
        /* <DEDUP_REMOVED lines=45> */
.L_x_32:
[----:B------:R-:W-:Y:S01]  /*24d0*/  FMUL R2, RZ, R13 ;  /* 0x0000000dff027220 */ /* 0x000fe20000400000 */
[----:B------:R-:W-:-:S07]  /*24e0*/  IMAD.MOV.U32 R0, RZ, RZ, RZ ;  /* 0x000000ffff007224 */ /* 0x000fce00078e00ff */
.L_x_31:
[----:B------:R-:W-:Y:S05]  /*24f0*/  BSYNC.RECONVERGENT B0 ;  /* 0x0000000000007941 */ /* 0x000fea0003800200 */
.L_x_30:
        /* <DEDUP_REMOVED lines=18> */
[----:B------:R-:W-:-:S05]  /*2620*/  FFMA R5, R0, 2, R5 ;  /* 0x4000000000057823 */ /* 0x000fca0000000005 */
        /* <DEDUP_REMOVED lines=10> */
.L_x_35:
[----:B-1----:R-:W-:Y:S01]  /*26d0*/  FMUL.FTZ R13, R0, R3 ;  /* 0x00000003000d7220 */ /* 0x002fe20000410000 */
[----:B------:R-:W-:-:S03]  /*26e0*/  FMUL.FTZ R3, R3, 0.5 ;  /* 0x3f00000003037820 */ /* 0x000fc60000410000 */
[----:B------:R-:W-:-:S04]  /*26f0*/  FFMA R0, -R13, R13, R0 ;  /* 0x0000000d0d007223 */ /* 0x000fc80000000100 */
[----:B------:R-:W-:-:S07]  /*2700*/  FFMA R13, R0, R3, R13 ;  /* 0x00000003000d7223 */ /* 0x000fce000000000d */
.L_x_36:
[----:B------:R-:W-:Y:S05]  /*2710*/  BSYNC.RECONVERGENT B0 ;  /* 0x0000000000007941 */ /* 0x000fea0003800200 */
.L_x_34:
        /* <DEDUP_REMOVED lines=37> */
.L_x_40:
        /* <DEDUP_REMOVED lines=45> */
.L_x_39:
[----:B------:R-:W-:Y:S01]  /*2c40*/  FMUL R2, RZ, R13 ;  /* 0x0000000dff027220 */ /* 0x000fe20000400000 */
[----:B------:R-:W-:-:S07]  /*2c50*/  IMAD.MOV.U32 R0, RZ, RZ, RZ ;  /* 0x000000ffff007224 */ /* 0x000fce00078e00ff */
.L_x_38:
[----:B------:R-:W-:Y:S05]  /*2c60*/  BSYNC.RECONVERGENT B0 ;  /* 0x0000000000007941 */ /* 0x000fea0003800200 */
.L_x_37:
        /* <DEDUP_REMOVED lines=18> */
[----:B------:R-:W-:-:S05]  /*2d90*/  FFMA R5, R0, 2.2360680103302001953, R5 ;  /* 0x400f1bbd00057823 */ /* 0x000fca0000000005 */
        /* <DEDUP_REMOVED lines=10> */
.L_x_42:
[----:B-1----:R-:W-:Y:S01]  /*2e40*/  FMUL.FTZ R13, R0, R3 ;  /* 0x00000003000d7220 */ /* 0x002fe20000410000 */
[----:B------:R-:W-:-:S03]  /*2e50*/  FMUL.FTZ R3, R3, 0.5 ;  /* 0x3f00000003037820 */ /* 0x000fc60000410000 */
[----:B------:R-:W-:-:S04]  /*2e60*/  FFMA R0, -R13, R13, R0 ;  /* 0x0000000d0d007223 */ /* 0x000fc80000000100 */
[----:B------:R-:W-:-:S07]  /*2e70*/  FFMA R13, R0, R3, R13 ;  /* 0x00000003000d7223 */ /* 0x000fce000000000d */
.L_x_43:
[----:B------:R-:W-:Y:S05]  /*2e80*/  BSYNC.RECONVERGENT B0 ;  /* 0x0000000000007941 */ /* 0x000fea0003800200 */
.L_x_41:
        /* <DEDUP_REMOVED lines=37> */
.L_x_47:
        /* <DEDUP_REMOVED lines=45> */
.L_x_46:
[----:B------:R-:W-:Y:S01]  /*33b0*/  FMUL R2, RZ, R13 ;  /* 0x0000000dff027220 */ /* 0x000fe20000400000 */
[----:B------:R-:W-:-:S07]  /*33c0*/  IMAD.MOV.U32 R0, RZ, RZ, RZ ;  /* 0x000000ffff007224 */ /* 0x000fce00078e00ff */
.L_x_45:
[----:B------:R-:W-:Y:S05]  /*33d0*/  BSYNC.RECONVERGENT B0 ;  /* 0x0000000000007941 */ /* 0x000fea0003800200 */
.L_x_44:
        /* <DEDUP_REMOVED lines=18> */
[----:B------:R-:W-:-:S05]  /*3500*/  FFMA R5, R0, 2.4494898319244384766, R5 ;  /* 0x401cc47100057823 */ /* 0x000fca0000000005 */
        /* <DEDUP_REMOVED lines=10> */
.L_x_49:
[----:B-1----:R-:W-:Y:S01]  /*35b0*/  FMUL.FTZ R13, R0, R3 ;  /* 0x00000003000d7220 */ /* 0x002fe20000410000 */
[----:B------:R-:W-:-:S03]  /*35c0*/  FMUL.FTZ R3, R3, 0.5 ;  /* 0x3f00000003037820 */ /* 0x000fc60000410000 */
[----:B------:R-:W-:-:S04]  /*35d0*/  FFMA R0, -R13, R13, R0 ;  /* 0x0000000d0d007223 */ /* 0x000fc80000000100 */
[----:B------:R-:W-:-:S07]  /*35e0*/  FFMA R13, R0, R3, R13 ;  /* 0x00000003000d7223 */ /* 0x000fce000000000d */
.L_x_50:
[----:B------:R-:W-:Y:S05]  /*35f0*/  BSYNC.RECONVERGENT B0 ;  /* 0x0000000000007941 */ /* 0x000fea0003800200 */
.L_x_48:
        /* <DEDUP_REMOVED lines=37> */
.L_x_54:
        /* <DEDUP_REMOVED lines=45> */
.L_x_53:
[----:B------:R-:W-:Y:S01]  /*3b20*/  FMUL R2, RZ, R13 ;  /* 0x0000000dff027220 */ /* 0x000fe20000400000 */
[----:B------:R-:W-:-:S07]  /*3b30*/  IMAD.MOV.U32 R0, RZ, RZ, RZ ;  /* 0x000000ffff007224 */ /* 0x000fce00078e00ff */
.L_x_52:
[----:B------:R-:W-:Y:S05]  /*3b40*/  BSYNC.RECONVERGENT B0 ;  /* 0x0000000000007941 */ /* 0x000fea0003800200 */
.L_x_51:
        /* <DEDUP_REMOVED lines=18> */
[----:B------:R-:W-:-:S05]  /*3c70*/  FFMA R5, R0, 2.6457512378692626953, R5 ;  /* 0x402953fd00057823 */ /* 0x000fca0000000005 */
        /* <DEDUP_REMOVED lines=10> */
.L_x_56:
[----:B-1----:R-:W-:Y:S01]  /*3d20*/  FMUL.FTZ R13, R0, R3 ;  /* 0x00000003000d7220 */ /* 0x002fe20000410000 */
[----:B------:R-:W-:-:S03]  /*3d30*/  FMUL.FTZ R3, R3, 0.5 ;  /* 0x3f00000003037820 */ /* 0x000fc60000410000 */
[----:B------:R-:W-:-:S04]  /*3d40*/  FFMA R0, -R13, R13, R0 ;  /* 0x0000000d0d007223 */ /* 0x000fc80000000100 */
[----:B------:R-:W-:-:S07]  /*3d50*/  FFMA R13, R0, R3, R13 ;  /* 0x00000003000d7223 */ /* 0x000fce000000000d */
.L_x_57:
[----:B------:R-:W-:Y:S05]  /*3d60*/  BSYNC.RECONVERGENT B0 ;  /* 0x0000000000007941 */ /* 0x000fea0003800200 */
.L_x_55:
        /* <DEDUP_REMOVED lines=37> */
.L_x_61:
        /* <DEDUP_REMOVED lines=45> */
.L_x_60:
[----:B------:R-:W-:Y:S01]  /*4290*/  FMUL R2, RZ, R13 ;  /* 0x0000000dff027220 */ /* 0x000fe20000400000 */
[----:B------:R-:W-:-:S07]  /*42a0*/  IMAD.MOV.U32 R0, RZ, RZ, RZ ;  /* 0x000000ffff007224 */ /* 0x000fce00078e00ff */
.L_x_59:
[----:B------:R-:W-:Y:S05]  /*42b0*/  BSYNC.RECONVERGENT B0 ;  /* 0x0000000000007941 */ /* 0x000fea0003800200 */
.L_x_58:
        /* <DEDUP_REMOVED lines=18> */
[----:B------:R-:W-:-:S05]  /*43e0*/  FFMA R5, R0, 2.8284270763397216797, R5 ;  /* 0x403504f300057823 */ /* 0x000fca0000000005 */
        /* <DEDUP_REMOVED lines=9> */
[----:B------:R-:W-:Y:S01]  /*4480*/  IMAD.MOV.U32 R7, RZ, RZ, R13 ;  /* 0x000000ffff077224 */ /* 0x000fe200078e000d */
[----:B------:R-:W-:Y:S06]  /*4490*/  BRA `(.L_x_64) ;  /* 0x0000000000107947 */ /* 0x000fec0003800000 */
.L_x_63:
[----:B-1----:R-:W-:Y:S01]  /*44a0*/  FMUL.FTZ R7, R0, R3 ;  /* 0x0000000300077220 */ /* 0x002fe20000410000 */
[----:B------:R-:W-:-:S03]  /*44b0*/  FMUL.FTZ R3, R3, 0.5 ;  /* 0x3f00000003037820 */ /* 0x000fc60000410000 */
[----:B------:R-:W-:-:S04]  /*44c0*/  FFMA R0, -R7, R7, R0 ;  /* 0x0000000707007223 */ /* 0x000fc80000000100 */
[----:B------:R-:W-:-:S07]  /*44d0*/  FFMA R7, R0, R3, R7 ;  /* 0x0000000300077223 */ /* 0x000fce0000000007 */
.L_x_64:
[----:B------:R-:W-:Y:S05]  /*44e0*/  BSYNC.RECONVERGENT B0 ;  /* 0x0000000000007941 */ /* 0x000fea0003800200 */
.L_x_62:
[----:B------:R-:W2:Y:S01]  /*44f0*/  LDG.E R8, desc[UR6][R8.64] ;  /* 0x0000000608087981 */ /* 0x000ea2000c1e1900 */
[----:B------:R-:W-:Y:S01]  /*4500*/  IMAD.MOV.U32 R4, RZ, RZ, 0x3c80f082 ;  /* 0x3c80f082ff047424 */ /* 0x000fe200078e00ff */
[----:B------:R-:W-:Y:S01]  /*4510*/  MOV R3, 0x3f800000 ;  /* 0x3f80000000037802 */ /* 0x000fe20000000f00 */
[----:B------:R-:W-:Y:S01]  /*4520*/  BSSY.RECONVERGENT B0, `(.L_x_65) ;  /* 0x0000051000007945 */ /* 0x000fe20003800200 */
        /* <DEDUP_REMOVED lines=26> */
[----:B------:R-:W-:Y:S01]  /*46d0*/  IMAD.SHL.U32 R2, R7, 0x100, RZ ;  /* 0x0000010007027824 */ /* 0x000fe200078e00ff */
[----:B------:R-:W-:Y:S01]  /*46e0*/  MOV R0, R1 ;  /* 0x0000000100007202 */ /* 0x000fe20000000f00 */
[----:B------:R-:W-:Y:S01]  /*46f0*/  IMAD.MOV.U32 R6, RZ, RZ, RZ ;  /* 0x000000ffff067224 */ /* 0x000fe200078e00ff */
[----:B------:R-:W0:Y:S02]  /*4700*/  LDCU.64 UR8, c[0x4][URZ] ;  /* 0x01000000ff0877ac */ /* 0x000e240008000a00 */
[----:B------:R-:W-:Y:S01]  /*4710*/  LOP3.LUT R15, R2, 0x80000000, RZ, 0xfc, !PT ;  /* 0x80000000020f7812 */ /* 0x000fe200078efcff */
[----:B------:R-:W-:Y:S01]  /*4720*/  UMOV UR5, URZ ;  /* 0x000000ff00057c82 */ /* 0x000fe20008000000 */
[----:B------:R-:W-:-:S05]  /*4730*/  UMOV UR4, URZ ;  /* 0x000000ff00047c82 */ /* 0x000fca0008000000 */
.L_x_68:
        /* <DEDUP_REMOVED lines=38> */
[----:B------:R-:W-:-:S04]  /*49a0*/  LEA.HI R0, R2, R3, RZ, 0x1 ;  /* 0x0000000302007211 */ /* 0x000fc800078f08ff */
[----:B------:R-:W-:-:S05]  /*49b0*/  IADD3 R2, PT, PT, -R0, RZ, RZ ;  /* 0x000000ff00027210 */ /* 0x000fca0007ffe1ff */
[----:B------:R-:W-:Y:S01]  /*49c0*/  @!P0 IMAD.MOV.U32 R0, RZ, RZ, R2 ;  /* 0x000000ffff008224 */ /* 0x000fe200078e0002 */
[----:B-1----:R-:W-:-:S10]  /*49d0*/  DMUL R12, R8, UR4 ;  /* 0x00000004080c7c28 */ /* 0x002fd40008000000 */
[----:B------:R-:W1:Y:S02]  /*49e0*/  F2F.F32.F64 R12, R12 ;  /* 0x0000000c000c7310 */ /* 0x000e640000301000 */
[----:B-1----:R-:W-:Y:S01]  /*49f0*/  FSEL R2, -R12, R12, !P1 ;  /* 0x0000000c0c027208 */ /* 0x002fe20004800100 */
[----:B0-----:R-:W-:Y:S06]  /*4a00*/  BRA `(.L_x_66) ;  /* 0x0000000000087947 */ /* 0x001fec0003800000 */
.L_x_67:
[----:B------:R-:W-:Y:S01]  /*4a10*/  FMUL R2, RZ, R7 ;  /* 0x00000007ff027220 */ /* 0x000fe20000400000 */
[----:B------:R-:W-:-:S07]  /*4a20*/  IMAD.MOV.U32 R0, RZ, RZ, RZ ;  /* 0x000000ffff007224 */ /* 0x000fce00078e00ff */
.L_x_66:
[----:B------:R-:W-:Y:S05]  /*4a30*/  BSYNC.RECONVERGENT B0 ;  /* 0x0000000000007941 */ /* 0x000fea0003800200 */
.L_x_65:
[----:B------:R-:W-:Y:S01]  /*4a40*/  MOV R4, 0x37cbac00 ;  /* 0x37cbac0000047802 */ /* 0x000fe20000000f00 */
[----:B------:R-:W-:Y:S01]  /*4a50*/  FMUL R3, R2, R2 ;  /* 0x0000000202037220 */ /* 0x000fe20000400000 */
[C---:B------:R-:W-:Y:S01]  /*4a60*/  LOP3.LUT R6, R0.reuse, 0x1, RZ, 0xc0, !PT ;  /* 0x0000000100067812 */ /* 0x040fe200078ec0ff */
[----:B------:R-:W-:Y:S02]  /*4a70*/  HFMA2 R9, -RZ, RZ, 1.541015625, -0.052001953125 ;  /* 0x3e2aaaa8ff097431 */ /* 0x000fe400000001ff */
[----:B------:R-:W-:Y:S02]  /*4a80*/  VIADD R0, R0, 0x1 ;  /* 0x0000000100007836 */ /* 0x000fe40000000000 */
[----:B------:R-:W-:Y:S01]  /*4a90*/  FFMA R4, R3, R4, -0.0013887860113754868507 ;  /* 0xbab607ed03047423 */ /* 0x000fe20000000004 */
[----:B------:R-:W-:Y:S01]  /*4aa0*/  ISETP.NE.U32.AND P0, PT, R6, 0x1, PT ;  /* 0x000000010600780c */ /* 0x000fe20003f05070 */
[----:B------:R-:W-:Y:S01]  /*4ab0*/  IMAD.MOV.U32 R6, RZ, RZ, 0x3c0885e4 ;  /* 0x3c0885e4ff067424 */ /* 0x000fe200078e00ff */
[----:B------:R-:W-:-:S02]  /*4ac0*/  LOP3.LUT P1, RZ, R0, 0x2, RZ, 0xc0, !PT ;  /* 0x0000000200ff7812 */ /* 0x000fc4000782c0ff */
[----:B------:R-:W-:Y:S02]  /*4ad0*/  FSEL R4, R4, -0.00019574658654164522886, P0 ;  /* 0xb94d415304047808 */ /* 0x000fe40000000000 */
[----:B------:R-:W-:Y:S02]  /*4ae0*/  FSEL R6, R6, 0.041666727513074874878, !P0 ;  /* 0x3d2aaabb06067808 */ /* 0x000fe40004000000 */
[----:B------:R-:W-:Y:S02]  /*4af0*/  FSEL R0, R2, 1, !P0 ;  /* 0x3f80000002007808 */ /* 0x000fe40004000000 */
[----:B------:R-:W-:Y:S01]  /*4b00*/  FSEL R9, -R9, -0.4999999701976776123, !P0 ;  /* 0xbeffffff09097808 */ /* 0x000fe20004000100 */
[C---:B------:R-:W-:Y:S02]  /*4b10*/  FFMA R4, R3.reuse, R4, R6 ;  /* 0x0000000403047223 */ /* 0x040fe40000000006 */
[C---:B------:R-:W-:Y:S02]  /*4b20*/  FFMA R7, R3.reuse, R0, RZ ;  /* 0x0000000003077223 */ /* 0x040fe400000000ff */
[----:B------:R-:W-:-:S04]  /*4b30*/  FFMA R4, R3, R4, R9 ;  /* 0x0000000403047223 */ /* 0x000fc80000000009 */
[----:B------:R-:W-:-:S04]  /*4b40*/  FFMA R0, R7, R4, R0 ;  /* 0x0000000407007223 */ /* 0x000fc80000000000 */
[----:B------:R-:W-:-:S04]  /*4b50*/  @P1 FADD R0, RZ, -R0 ;  /* 0x80000000ff001221 */ /* 0x000fc80000000000 */
[----:B------:R-:W-:-:S05]  /*4b60*/  FFMA R5, R0, 3, R5 ;  /* 0x4040000000057823 */ /* 0x000fca0000000005 */
[----:B------:R-:W-:Y:S01]  /*4b70*/  STG.E desc[UR6][R10.64], R5 ;  /* 0x000000050a007986 */ /* 0x000fe2000c101906 */
[----:B------:R-:W-:Y:S05]  /*4b80*/  EXIT ;  /* 0x000000000000794d */ /* 0x000fea0003800000 */
        .weak           $__internal_0_$__cuda_sm20_sqrt_rn_f32_slowpath
        .type           $__internal_0_$__cuda_sm20_sqrt_rn_f32_slowpath,@function
        .size           $__internal_0_$__cuda_sm20_sqrt_rn_f32_slowpath,(.L_x_73 - $__internal_0_$__cuda_sm20_sqrt_rn_f32_slowpath)
$__internal_0_$__cuda_sm20_sqrt_rn_f32_slowpath:
[----:B------:R-:W-:-:S13]  /*4b90*/  LOP3.LUT P0, RZ, R0, 0x7fffffff, RZ, 0xc0, !PT ;  /* 0x7fffffff00ff7812 */ /* 0x000fda000780c0ff */
[----:B------:R-:W-:Y:S01]  /*4ba0*/  @!P0 IMAD.MOV.U32 R2, RZ, RZ, R0 ;  /* 0x000000ffff028224 */ /* 0x000fe200078e0000 */
[----:B------:R-:W-:Y:S06]  /*4bb0*/  @!P0 BRA `(.L_x_69) ;  /* 0x0000000000408947 */ /* 0x000fec0003800000 */
[----:B------:R-:W-:-:S13]  /*4bc0*/  FSETP.GEU.FTZ.AND P0, PT, R0, RZ, PT ;  /* 0x000000ff0000720b */ /* 0x000fda0003f1e000 */
[----:B------:R-:W-:Y:S01]  /*4bd0*/  @!P0 MOV R2, 0x7fffffff ;  /* 0x7fffffff00028802 */ /* 0x000fe20000000f00 */
[----:B------:R-:W-:Y:S06]  /*4be0*/  @!P0 BRA `(.L_x_69) ;  /* 0x0000000000348947 */ /* 0x000fec0003800000 */
[----:B------:R-:W-:-:S13]  /*4bf0*/  FSETP.GTU.FTZ.AND P0, PT, |R0|, +INF , PT ;  /* 0x7f8000000000780b */ /* 0x000fda0003f1c200 */
[----:B------:R-:W-:Y:S01]  /*4c00*/  @P0 FADD.FTZ R2, R0, 1 ;  /* 0x3f80000000020421 */ /* 0x000fe20000010000 */
[----:B------:R-:W-:Y:S06]  /*4c10*/  @P0 BRA `(.L_x_69) ;  /* 0x0000000000280947 */ /* 0x000fec0003800000 */
[----:B------:R-:W-:-:S13]  /*4c20*/  FSETP.NEU.FTZ.AND P0, PT, |R0|, +INF , PT ;  /* 0x7f8000000000780b */ /* 0x000fda0003f1d200 */
[----:B------:R-:W-:-:S04]  /*4c30*/  @P0 FFMA R3, R0, 1.84467440737095516160e+19, RZ ;  /* 0x5f80000000030823 */ /* 0x000fc800000000ff */
[----:B------:R-:W0:Y:S02]  /*4c40*/  @P0 MUFU.RSQ R2, R3 ;  /* 0x0000000300020308 */ /* 0x000e240000001400 */
[----:B0-----:R-:W-:Y:S01]  /*4c50*/  @P0 FMUL.FTZ R4, R3, R2 ;  /* 0x0000000203040220 */ /* 0x001fe20000410000 */
[----:B------:R-:W-:Y:S01]  /*4c60*/  @P0 FMUL.FTZ R14, R2, 0.5 ;  /* 0x3f000000020e0820 */ /* 0x000fe20000410000 */
[----:B------:R-:W-:Y:S02]  /*4c70*/  @!P0 IMAD.MOV.U32 R2, RZ, RZ, R0 ;  /* 0x000000ffff028224 */ /* 0x000fe400078e0000 */
[----:B------:R-:W-:-:S04]  /*4c80*/  @P0 FADD.FTZ R12, -R4, -RZ ;  /* 0x800000ff040c0221 */ /* 0x000fc80000010100 */
[----:B------:R-:W-:-:S04]  /*4c90*/  @P0 FFMA R13, R4, R12, R3 ;  /* 0x0000000c040d0223 */ /* 0x000fc80000000003 */
[----:B------:R-:W-:-:S04]  /*4ca0*/  @P0 FFMA R13, R13, R14, R4 ;  /* 0x0000000e0d0d0223 */ /* 0x000fc80000000004 */
[----:B------:R-:W-:-:S07]  /*4cb0*/  @P0 FMUL.FTZ R2, R13, 2.3283064365386962891e-10 ;  /* 0x2f8000000d020820 */ /* 0x000fce0000410000 */
.L_x_69:
[----:B------:R-:W-:Y:S01]  /*4cc0*/  HFMA2 R3, -RZ, RZ, 0, 0 ;  /* 0x00000000ff037431 */ /* 0x000fe200000001ff */
[----:B------:R-:W-:Y:S01]  /*4cd0*/  MOV R13, R2 ;  /* 0x00000002000d7202 */ /* 0x000fe20000000f00 */
[----:B------:R-:W-:-:S04]  /*4ce0*/  IMAD.MOV.U32 R2, RZ, RZ, R15 ;  /* 0x000000ffff027224 */ /* 0x000fc800078e000f */
[----:B------:R-:W-:Y:S05]  /*4cf0*/  RET.REL.NODEC R2 `(_Z11func1KernelPKfS0_Pfi) ;  /* 0xffffffb002c07950 */ /* 0x000fea0003c3ffff */
.L_x_70:
[----:B------:R-:W-:-:S00]  /*4d00*/  BRA `(.L_x_70) ;  /* 0xfffffffc00fc7947 */ /* 0x000fc0000383ffff */
[----:B------:R-:W-:-:S00]  /*4d10*/  NOP ;  /* 0x0000000000007918 */ /* 0x000fc00000000000 */
        /* <DEDUP_REMOVED lines=14> */
.L_x_73:


//--------------------- .text._Z10multKernelPKfS0_Pfi --------------------------
	.section	.text._Z10multKernelPKfS0_Pfi,"ax",@progbits
	.align	128
        .global         _Z10multKernelPKfS0_Pfi
        .type           _Z10multKernelPKfS0_Pfi,@function
        .size           _Z10multKernelPKfS0_Pfi,(.L_x_75 - _Z10multKernelPKfS0_Pfi)
        .other          _Z10multKernelPKfS0_Pfi,@"STO_CUDA_ENTRY STV_DEFAULT"
_Z10multKernelPKfS0_Pfi:
.text._Z10multKernelPKfS0_Pfi:
[----:B------:R-:W-:Y:S01]  /*0000*/  LDC R1, c[0x0][0x37c] ;  /* 0x0000df00ff017b82 */ /* 0x000fe20000000800 */
[----:B------:R-:W0:Y:S07]  /*0010*/  S2R R9, SR_TID.X ;  /* 0x0000000000097919 */ /* 0x000e2e0000002100 */
[----:B------:R-:W0:Y:S01]  /*0020*/  S2UR UR4, SR_CTAID.X ;  /* 0x00000000000479c3 */ /* 0x000e220000002500 */
[----:B------:R-:W1:Y:S07]  /*0030*/  LDCU UR5, c[0x0][0x398] ;  /* 0x00007300ff0577ac */ /* 0x000e6e0008000800 */
[----:B------:R-:W0:Y:S02]  /*0040*/  LDC R0, c[0x0][0x360] ;  /* 0x0000d800ff007b82 */ /* 0x000e240000000800 */
[----:B0-----:R-:W-:-:S05]  /*0050*/  IMAD R9, R0, UR4, R9 ;  /* 0x0000000400097c24 */ /* 0x001fca000f8e0209 */
[----:B-1----:R-:W-:-:S13]  /*0060*/  ISETP.GE.AND P0, PT, R9, UR5, PT ;  /* 0x0000000509007c0c */ /* 0x002fda000bf06270 */
[----:B------:R-:W-:Y:S05]  /*0070*/  @P0 EXIT ;  /* 0x000000000000094d */ /* 0x000fea0003800000 */
[----:B------:R-:W0:Y:S01]  /*0080*/  LDC.64 R2, c[0x0][0x380] ;  /* 0x0000e000ff027b82 */ /* 0x000e220000000a00 */
[----:B------:R-:W1:Y:S07]  /*0090*/  LDCU.64 UR4, c[0x0][0x358] ;  /* 0x00006b00ff0477ac */ /* 0x000e6e0008000a00 */
[----:B------:R-:W2:Y:S08]  /*00a0*/  LDC.64 R4, c[0x0][0x388] ;  /* 0x0000e200ff047b82 */ /* 0x000eb00000000a00 */
[----:B------:R-:W3:Y:S01]  /*00b0*/  LDC.64 R6, c[0x0][0x390] ;  /* 0x0000e400ff067b82 */ /* 0x000ee20000000a00 */
[----:B0-----:R-:W-:-:S06]  /*00c0*/  IMAD.WIDE R2, R9, 0x4, R2 ;  /* 0x0000000409027825 */ /* 0x001fcc00078e0202 */
[----:B-1----:R-:W4:Y:S01]  /*00d0*/  LDG.E R2, desc[UR4][R2.64] ;  /* 0x0000000402027981 */ /* 0x002f22000c1e1900 */
[----:B--2---:R-:W-:-:S06]  /*00e0*/  IMAD.WIDE R4, R9, 0x4, R4 ;  /* 0x0000000409047825 */ /* 0x004fcc00078e0204 */
[----:B------:R-:W4:Y:S01]  /*00f0*/  LDG.E R5, desc[UR4][R4.64] ;  /* 0x0000000404057981 */ /* 0x000f22000c1e1900 */
[----:B---3--:R-:W-:-:S04]  /*0100*/  IMAD.WIDE R6, R9, 0x4, R6 ;  /* 0x0000000409067825 */ /* 0x008fc800078e0206 */
[----:B----4-:R-:W-:-:S05]  /*0110*/  FMUL R9, R2, R5 ;  /* 0x0000000502097220 */ /* 0x010fca0000400000 */
[----:B------:R-:W-:Y:S01]  /*0120*/  STG.E desc[UR4][R6.64], R9 ;  /* 0x0000000906007986 */ /* 0x000fe2000c101904 */
[----:B------:R-:W-:Y:S05]  /*0130*/  EXIT ;  /* 0x000000000000794d */ /* 0x000fea0003800000 */
.L_x_71:
        /* <DEDUP_REMOVED lines=12> */
.L_x_75:


//--------------------- .text._Z9addKernelPKfS0_Pfi --------------------------
	.section	.text._Z9addKernelPKfS0_Pfi,"ax",@progbits
	.align	128
        .global         _Z9addKernelPKfS0_Pfi
        .type           _Z9addKernelPKfS0_Pfi,@function
        .size           _Z9addKernelPKfS0_Pfi,(.L_x_76 - _Z9addKernelPKfS0_Pfi)
        .other          _Z9addKernelPKfS0_Pfi,@"STO_CUDA_ENTRY STV_DEFAULT"
_Z9addKernelPKfS0_Pfi:
.text._Z9addKernelPKfS0_Pfi:
        /* <DEDUP_REMOVED lines=17> */
[----:B----4-:R-:W-:-:S05]  /*0110*/  FADD R9, R2, R5 ;  /* 0x0000000502097221 */ /* 0x010fca0000000000 */
[----:B------:R-:W-:Y:S01]  /*0120*/  STG.E desc[UR4][R6.64], R9 ;  /* 0x0000000906007986 */ /* 0x000fe2000c101904 */
[----:B------:R-:W-:Y:S05]  /*0130*/  EXIT ;  /* 0x000000000000794d */ /* 0x000fea0003800000 */
.L_x_72:
        /* <DEDUP_REMOVED lines=12> */
.L_x_76:


//--------------------- .nv.global.init           --------------------------
	.section	.nv.global.init,"aw",@progbits
	.align	4
.nv.global.init:
	.type		__cudart_i2opi_f,@object
	.size		__cudart_i2opi_f,(.L_0 - __cudart_i2opi_f)
__cudart_i2opi_f:
        /*0000*/ 	.byte	0x41, 0x90, 0x43, 0x3c, 0x99, 0x95, 0x62, 0xdb, 0xc0, 0xdd, 0x34, 0xf5, 0xd1, 0x57, 0x27, 0xfc
        /*0010*/ 	.byte	0x29, 0x15, 0x44, 0x4e, 0x6e, 0x83, 0xf9, 0xa2
.L_0:


//--------------------- .nv.shared.reserved.0     --------------------------
	.section	.nv.shared.reserved.0,"aw",@nobits
	.weak		__nv_reservedSMEM_offset_0_alias
	.size		__nv_reservedSMEM_offset_0_alias, 0, 64
	.other		__nv_reservedSMEM_offset_0_alias,@"STO_CUDA_RESERVED_SHARED STV_DEFAULT"
__nv_reservedSMEM_offset_0_alias:
	.zero		0
	.zero		64


//--------------------- .nv.constant0._Z11func1KernelPKfS0_Pfi --------------------------
	.section	.nv.constant0._Z11func1KernelPKfS0_Pfi,"a",@progbits
	.sectionflags	@""
	.align	4
.nv.constant0._Z11func1KernelPKfS0_Pfi:
	.zero		924


//--------------------- .nv.constant0._Z10multKernelPKfS0_Pfi --------------------------
	.section	.nv.constant0._Z10multKernelPKfS0_Pfi,"a",@progbits
	.sectionflags	@""
	.align	4
.nv.constant0._Z10multKernelPKfS0_Pfi:
	.zero		924


//--------------------- .nv.constant0._Z9addKernelPKfS0_Pfi --------------------------
	.section	.nv.constant0._Z9addKernelPKfS0_Pfi,"a",@progbits
	.sectionflags	@""
	.align	4
.nv.constant0._Z9addKernelPKfS0_Pfi:
	.zero		924


//--------------------- SYMBOLS --------------------------

	.type		.nv.reservedSmem.offset0,@object
	.size		.nv.reservedSmem.offset0,0x4
